//
// Generated by NVIDIA NVVM Compiler
//
// Compiler Build ID: CL-36424714
// Cuda compilation tools, release 13.0, V13.0.88
// Based on NVVM 20.0.0
//

.version 9.0
.target sm_100
.address_size 64

	// .globl	_Z23attention_fwd_bf16_wmmaILi64EEvPK13__nv_bfloat16S2_S2_PS0_iiiiif
.extern .shared .align 16 .b8 smem_raw[];

.visible .entry _Z23attention_fwd_bf16_wmmaILi64EEvPK13__nv_bfloat16S2_S2_PS0_iiiiif(
	.param .u64 .ptr .align 1 _Z23attention_fwd_bf16_wmmaILi64EEvPK13__nv_bfloat16S2_S2_PS0_iiiiif_param_0,
	.param .u64 .ptr .align 1 _Z23attention_fwd_bf16_wmmaILi64EEvPK13__nv_bfloat16S2_S2_PS0_iiiiif_param_1,
	.param .u64 .ptr .align 1 _Z23attention_fwd_bf16_wmmaILi64EEvPK13__nv_bfloat16S2_S2_PS0_iiiiif_param_2,
	.param .u64 .ptr .align 1 _Z23attention_fwd_bf16_wmmaILi64EEvPK13__nv_bfloat16S2_S2_PS0_iiiiif_param_3,
	.param .u32 _Z23attention_fwd_bf16_wmmaILi64EEvPK13__nv_bfloat16S2_S2_PS0_iiiiif_param_4,
	.param .u32 _Z23attention_fwd_bf16_wmmaILi64EEvPK13__nv_bfloat16S2_S2_PS0_iiiiif_param_5,
	.param .u32 _Z23attention_fwd_bf16_wmmaILi64EEvPK13__nv_bfloat16S2_S2_PS0_iiiiif_param_6,
	.param .u32 _Z23attention_fwd_bf16_wmmaILi64EEvPK13__nv_bfloat16S2_S2_PS0_iiiiif_param_7,
	.param .u32 _Z23attention_fwd_bf16_wmmaILi64EEvPK13__nv_bfloat16S2_S2_PS0_iiiiif_param_8,
	.param .f32 _Z23attention_fwd_bf16_wmmaILi64EEvPK13__nv_bfloat16S2_S2_PS0_iiiiif_param_9
)
{
	.reg .pred 	%p<142>;
	.reg .b16 	%rs<157>;
	.reg .b32 	%r<558>;
	.reg .b32 	%f<539>;
	.reg .b64 	%rd<161>;

	ld.param.u64 	%rd19, [_Z23attention_fwd_bf16_wmmaILi64EEvPK13__nv_bfloat16S2_S2_PS0_iiiiif_param_0];
	ld.param.u64 	%rd20, [_Z23attention_fwd_bf16_wmmaILi64EEvPK13__nv_bfloat16S2_S2_PS0_iiiiif_param_1];
	ld.param.u64 	%rd21, [_Z23attention_fwd_bf16_wmmaILi64EEvPK13__nv_bfloat16S2_S2_PS0_iiiiif_param_2];
	ld.param.u32 	%r243, [_Z23attention_fwd_bf16_wmmaILi64EEvPK13__nv_bfloat16S2_S2_PS0_iiiiif_param_6];
	ld.param.u32 	%r244, [_Z23attention_fwd_bf16_wmmaILi64EEvPK13__nv_bfloat16S2_S2_PS0_iiiiif_param_7];
	ld.param.u32 	%r245, [_Z23attention_fwd_bf16_wmmaILi64EEvPK13__nv_bfloat16S2_S2_PS0_iiiiif_param_8];
	ld.param.f32 	%f85, [_Z23attention_fwd_bf16_wmmaILi64EEvPK13__nv_bfloat16S2_S2_PS0_iiiiif_param_9];
	cvta.to.global.u64 	%rd1, %rd20;
	cvta.to.global.u64 	%rd2, %rd19;
	cvta.to.global.u64 	%rd3, %rd21;
	mov.u32 	%r1, %ctaid.x;
	setp.ge.s32 	%p1, %r1, %r243;
	@%p1 bra 	$L__BB0_19;
	mov.u32 	%r2, %ctaid.y;
	mov.u32 	%r246, %tid.x;
	and.b32  	%r489, %r246, 31;
	mul.lo.s32 	%r247, %r245, %r244;
	mul.lo.s32 	%r4, %r247, %r2;
	mad.lo.s32 	%r248, %r2, %r243, %r1;
	mul.lo.s32 	%r5, %r248, %r245;
	setp.ge.s32 	%p2, %r489, %r245;
	@%p2 bra 	$L__BB0_7;
	not.b32 	%r249, %r489;
	add.s32 	%r6, %r245, %r249;
	and.b32  	%r250, %r6, 32;
	setp.ne.s32 	%p3, %r250, 0;
	mov.u32 	%r486, %r489;
	@%p3 bra 	$L__BB0_4;
	add.s32 	%r251, %r489, %r5;
	mul.wide.s32 	%rd22, %r251, 2;
	add.s64 	%rd23, %rd2, %rd22;
	ld.global.nc.u16 	%rs1, [%rd23];
	shl.b32 	%r252, %r489, 1;
	mov.u32 	%r253, smem_raw;
	add.s32 	%r254, %r253, %r252;
	add.s32 	%r255, %r254, 384;
	st.shared.u16 	[%r254+384], %rs1;
	shl.b32 	%r256, %r245, 1;
	add.s32 	%r257, %r255, %r256;
	st.shared.u16 	[%r257], %rs1;
	add.s32 	%r258, %r257, %r256;
	st.shared.u16 	[%r258], %rs1;
	add.s32 	%r259, %r258, %r256;
	st.shared.u16 	[%r259], %rs1;
	add.s32 	%r260, %r259, %r256;
	st.shared.u16 	[%r260], %rs1;
	add.s32 	%r261, %r260, %r256;
	st.shared.u16 	[%r261], %rs1;
	add.s32 	%r262, %r261, %r256;
	st.shared.u16 	[%r262], %rs1;
	add.s32 	%r263, %r262, %r256;
	st.shared.u16 	[%r263], %rs1;
	add.s32 	%r264, %r263, %r256;
	st.shared.u16 	[%r264], %rs1;
	add.s32 	%r265, %r264, %r256;
	st.shared.u16 	[%r265], %rs1;
	add.s32 	%r266, %r265, %r256;
	st.shared.u16 	[%r266], %rs1;
	add.s32 	%r267, %r266, %r256;
	st.shared.u16 	[%r267], %rs1;
	add.s32 	%r268, %r267, %r256;
	st.shared.u16 	[%r268], %rs1;
	add.s32 	%r269, %r268, %r256;
	st.shared.u16 	[%r269], %rs1;
	add.s32 	%r270, %r269, %r256;
	st.shared.u16 	[%r270], %rs1;
	add.s32 	%r271, %r270, %r256;
	st.shared.u16 	[%r271], %rs1;
	or.b32  	%r486, %r489, 32;
$L__BB0_4:
	setp.lt.u32 	%p4, %r6, 32;
	@%p4 bra 	$L__BB0_7;
	mov.u32 	%r274, smem_raw;
	shl.b32 	%r277, %r245, 1;
$L__BB0_6:
	add.s32 	%r272, %r486, %r5;
	mul.wide.s32 	%rd24, %r272, 2;
	add.s64 	%rd25, %rd2, %rd24;
	ld.global.nc.u16 	%rs2, [%rd25];
	shl.b32 	%r273, %r486, 1;
	add.s32 	%r275, %r274, %r273;
	add.s32 	%r276, %r275, 384;
	st.shared.u16 	[%r275+384], %rs2;
	add.s32 	%r278, %r276, %r277;
	st.shared.u16 	[%r278], %rs2;
	add.s32 	%r279, %r278, %r277;
	st.shared.u16 	[%r279], %rs2;
	add.s32 	%r280, %r279, %r277;
	st.shared.u16 	[%r280], %rs2;
	add.s32 	%r281, %r280, %r277;
	st.shared.u16 	[%r281], %rs2;
	add.s32 	%r282, %r281, %r277;
	st.shared.u16 	[%r282], %rs2;
	add.s32 	%r283, %r282, %r277;
	st.shared.u16 	[%r283], %rs2;
	add.s32 	%r284, %r283, %r277;
	st.shared.u16 	[%r284], %rs2;
	add.s32 	%r285, %r284, %r277;
	st.shared.u16 	[%r285], %rs2;
	add.s32 	%r286, %r285, %r277;
	st.shared.u16 	[%r286], %rs2;
	add.s32 	%r287, %r286, %r277;
	st.shared.u16 	[%r287], %rs2;
	add.s32 	%r288, %r287, %r277;
	st.shared.u16 	[%r288], %rs2;
	add.s32 	%r289, %r288, %r277;
	st.shared.u16 	[%r289], %rs2;
	add.s32 	%r290, %r289, %r277;
	st.shared.u16 	[%r290], %rs2;
	add.s32 	%r291, %r290, %r277;
	st.shared.u16 	[%r291], %rs2;
	add.s32 	%r292, %r291, %r277;
	st.shared.u16 	[%r292], %rs2;
	ld.global.nc.u16 	%rs3, [%rd25+64];
	st.shared.u16 	[%r275+448], %rs3;
	st.shared.u16 	[%r278+64], %rs3;
	st.shared.u16 	[%r279+64], %rs3;
	st.shared.u16 	[%r280+64], %rs3;
	st.shared.u16 	[%r281+64], %rs3;
	st.shared.u16 	[%r282+64], %rs3;
	st.shared.u16 	[%r283+64], %rs3;
	st.shared.u16 	[%r284+64], %rs3;
	st.shared.u16 	[%r285+64], %rs3;
	st.shared.u16 	[%r286+64], %rs3;
	st.shared.u16 	[%r287+64], %rs3;
	st.shared.u16 	[%r288+64], %rs3;
	st.shared.u16 	[%r289+64], %rs3;
	st.shared.u16 	[%r290+64], %rs3;
	st.shared.u16 	[%r291+64], %rs3;
	st.shared.u16 	[%r292+64], %rs3;
	add.s32 	%r486, %r486, 64;
	setp.lt.s32 	%p5, %r486, %r245;
	@%p5 bra 	$L__BB0_6;
$L__BB0_7:
	bar.sync 	0;
	setp.lt.s32 	%p6, %r244, 1;
	mov.f32 	%f495, 0f00000000;
	@%p6 bra 	$L__BB0_12;
	and.b32  	%r11, %r245, 15;
	add.s32 	%r12, %r245, -1;
	and.b32  	%r13, %r245, 7;
	mul.f32 	%f1, %f85, 0f00000000;
	and.b32  	%r14, %r245, 2147483632;
	and.b32  	%r15, %r245, 3;
	mul.lo.s32 	%r42, %r2, %r244;
	add.s32 	%r57, %r42, 15;
	add.s32 	%r56, %r42, 14;
	add.s32 	%r55, %r42, 13;
	add.s32 	%r54, %r42, 12;
	add.s32 	%r53, %r42, 11;
	add.s32 	%r52, %r42, 10;
	add.s32 	%r51, %r42, 9;
	add.s32 	%r50, %r42, 8;
	add.s32 	%r49, %r42, 7;
	add.s32 	%r48, %r42, 6;
	add.s32 	%r47, %r42, 5;
	add.s32 	%r46, %r42, 4;
	add.s32 	%r45, %r42, 3;
	add.s32 	%r44, %r42, 2;
	add.s32 	%r43, %r42, 1;
	mov.f32 	%f496, 0fFF800000;
	mov.f32 	%f495, 0f00000000;
	mov.b32 	%r506, 0;
	mov.u32 	%r507, %r506;
$L__BB0_9:
	mov.f32 	%f4, %f496;
	mov.u32 	%r59, %r507;
	add.s32 	%r507, %r59, 64;
	min.s32 	%r61, %r244, %r507;
	and.b32  	%r62, %r61, 7;
	and.b32  	%r63, %r61, 15;
	shl.b32 	%r294, %r506, 6;
	sub.s32 	%r64, %r61, %r294;
	add.s32 	%r65, %r64, -1;
	not.b32 	%r295, %r489;
	sub.s32 	%r296, %r295, %r294;
	add.s32 	%r66, %r61, %r296;
	shr.u32 	%r297, %r66, 5;
	add.s32 	%r67, %r297, 1;
	sub.s32 	%r68, %r61, %r59;
	setp.lt.s32 	%p7, %r68, 1;
	@%p7 bra 	$L__BB0_24;
	setp.gt.s32 	%p8, %r245, 0;
	@%p8 bra 	$L__BB0_20;
	mov.b32 	%r93, 0;
	mov.u32 	%r518, %r93;
	bra.uni 	$L__BB0_52;
$L__BB0_12:
	setp.ge.s32 	%p87, %r489, %r245;
	@%p87 bra 	$L__BB0_19;
	ld.param.u64 	%rd159, [_Z23attention_fwd_bf16_wmmaILi64EEvPK13__nv_bfloat16S2_S2_PS0_iiiiif_param_3];
	cvta.to.global.u64 	%rd4, %rd159;
	not.b32 	%r436, %r489;
	add.s32 	%r32, %r245, %r436;
	and.b32  	%r437, %r32, 96;
	setp.eq.s32 	%p88, %r437, 96;
	@%p88 bra 	$L__BB0_16;
	shr.u32 	%r438, %r32, 5;
	add.s32 	%r439, %r438, 1;
	and.b32  	%r440, %r439, 3;
	add.s32 	%r488, %r5, %r489;
	neg.s32 	%r487, %r440;
	shl.b32 	%r441, %r439, 5;
	and.b32  	%r442, %r441, 96;
	or.b32  	%r489, %r442, %r489;
$L__BB0_15:
	.pragma "nounroll";
	mul.wide.s32 	%rd117, %r488, 2;
	add.s64 	%rd118, %rd4, %rd117;
	ld.global.u16 	%rs131, [%rd118];
	// begin inline asm
	{ cvt.f32.bf16 %f483, %rs131;}

	// end inline asm
	div.rn.f32 	%f484, %f483, %f495;
	// begin inline asm
	{  cvt.rn.bf16.f32 %rs132, %f484;}

	// end inline asm
	st.global.u16 	[%rd118], %rs132;
	add.s32 	%r488, %r488, 32;
	add.s32 	%r487, %r487, 1;
	setp.ne.s32 	%p89, %r487, 0;
	@%p89 bra 	$L__BB0_15;
$L__BB0_16:
	setp.lt.u32 	%p90, %r32, 96;
	@%p90 bra 	$L__BB0_19;
	add.s64 	%rd5, %rd4, 128;
	add.s32 	%r556, %r489, %r5;
$L__BB0_18:
	mul.wide.s32 	%rd119, %r556, 2;
	add.s64 	%rd120, %rd5, %rd119;
	ld.global.u16 	%rs133, [%rd120+-128];
	// begin inline asm
	{ cvt.f32.bf16 %f485, %rs133;}

	// end inline asm
	div.rn.f32 	%f486, %f485, %f495;
	// begin inline asm
	{  cvt.rn.bf16.f32 %rs134, %f486;}

	// end inline asm
	st.global.u16 	[%rd120+-128], %rs134;
	ld.global.u16 	%rs135, [%rd120+-64];
	// begin inline asm
	{ cvt.f32.bf16 %f487, %rs135;}

	// end inline asm
	div.rn.f32 	%f488, %f487, %f495;
	// begin inline asm
	{  cvt.rn.bf16.f32 %rs136, %f488;}

	// end inline asm
	st.global.u16 	[%rd120+-64], %rs136;
	ld.global.u16 	%rs137, [%rd120];
	// begin inline asm
	{ cvt.f32.bf16 %f489, %rs137;}

	// end inline asm
	div.rn.f32 	%f490, %f489, %f495;
	// begin inline asm
	{  cvt.rn.bf16.f32 %rs138, %f490;}

	// end inline asm
	st.global.u16 	[%rd120], %rs138;
	ld.global.u16 	%rs139, [%rd120+64];
	// begin inline asm
	{ cvt.f32.bf16 %f491, %rs139;}

	// end inline asm
	div.rn.f32 	%f492, %f491, %f495;
	// begin inline asm
	{  cvt.rn.bf16.f32 %rs140, %f492;}

	// end inline asm
	st.global.u16 	[%rd120+64], %rs140;
	add.s32 	%r489, %r489, 128;
	add.s32 	%r556, %r556, 128;
	setp.lt.s32 	%p91, %r489, %r245;
	@%p91 bra 	$L__BB0_18;
$L__BB0_19:
	ret;
$L__BB0_20:
	mov.b32 	%r519, 0;
$L__BB0_21:
	setp.eq.s32 	%p23, %r11, 0;
	add.s32 	%r70, %r519, 16;
	min.s32 	%r71, %r70, %r68;
	sub.s32 	%r324, %r71, %r519;
	setp.eq.s32 	%p24, %r324, 16;
	and.pred  	%p25, %p23, %p24;
	@%p25 bra 	$L__BB0_53;
	add.s32 	%r509, %r519, %r489;
	setp.ge.s32 	%p26, %r509, %r71;
	@%p26 bra 	$L__BB0_23;
	bra.uni 	$L__BB0_27;
$L__BB0_23:
	setp.lt.s32 	%p37, %r70, %r68;
	mov.u32 	%r519, %r70;
	@%p37 bra 	$L__BB0_21;
$L__BB0_24:
	bar.sync 	0;
	setp.ge.s32 	%p38, %r489, %r68;
	mov.f32 	%f520, 0fFF800000;
	@%p38 bra 	$L__BB0_104;
	setp.lt.u32 	%p39, %r66, 480;
	mov.f32 	%f520, 0fFF800000;
	mov.u32 	%r543, %r489;
	@%p39 bra 	$L__BB0_94;
	and.b32  	%r182, %r67, 268435440;
	mov.b32 	%r544, 0;
	mov.f32 	%f520, 0fFF800000;
	mov.u32 	%r543, %r489;
	bra.uni 	$L__BB0_93;
$L__BB0_27:
	setp.lt.u32 	%p27, %r12, 15;
	add.s32 	%r326, %r509, %r59;
	mad.lo.s32 	%r74, %r326, %r245, %r4;
	mov.f32 	%f504, 0f00000000;
	mov.b32 	%r512, 0;
	@%p27 bra 	$L__BB0_30;
	mov.f32 	%f504, 0f00000000;
	mov.b32 	%r510, 0;
$L__BB0_29:
	.pragma "nounroll";
	add.s32 	%r328, %r510, %r5;
	mul.wide.s32 	%rd26, %r328, 2;
	add.s64 	%rd27, %rd2, %rd26;
	ld.global.nc.u16 	%rs4, [%rd27];
	// begin inline asm
	{ cvt.f32.bf16 %f92, %rs4;}

	// end inline asm
	add.s32 	%r329, %r74, %r510;
	mul.wide.s32 	%rd28, %r329, 2;
	add.s64 	%rd29, %rd1, %rd28;
	ld.global.nc.u16 	%rs5, [%rd29];
	// begin inline asm
	{ cvt.f32.bf16 %f93, %rs5;}

	// end inline asm
	fma.rn.f32 	%f124, %f92, %f93, %f504;
	ld.global.nc.u16 	%rs6, [%rd27+2];
	// begin inline asm
	{ cvt.f32.bf16 %f94, %rs6;}

	// end inline asm
	ld.global.nc.u16 	%rs7, [%rd29+2];
	// begin inline asm
	{ cvt.f32.bf16 %f95, %rs7;}

	// end inline asm
	fma.rn.f32 	%f125, %f94, %f95, %f124;
	ld.global.nc.u16 	%rs8, [%rd27+4];
	// begin inline asm
	{ cvt.f32.bf16 %f96, %rs8;}

	// end inline asm
	ld.global.nc.u16 	%rs9, [%rd29+4];
	// begin inline asm
	{ cvt.f32.bf16 %f97, %rs9;}

	// end inline asm
	fma.rn.f32 	%f126, %f96, %f97, %f125;
	ld.global.nc.u16 	%rs10, [%rd27+6];
	// begin inline asm
	{ cvt.f32.bf16 %f98, %rs10;}

	// end inline asm
	ld.global.nc.u16 	%rs11, [%rd29+6];
	// begin inline asm
	{ cvt.f32.bf16 %f99, %rs11;}

	// end inline asm
	fma.rn.f32 	%f127, %f98, %f99, %f126;
	ld.global.nc.u16 	%rs12, [%rd27+8];
	// begin inline asm
	{ cvt.f32.bf16 %f100, %rs12;}

	// end inline asm
	ld.global.nc.u16 	%rs13, [%rd29+8];
	// begin inline asm
	{ cvt.f32.bf16 %f101, %rs13;}

	// end inline asm
	fma.rn.f32 	%f128, %f100, %f101, %f127;
	ld.global.nc.u16 	%rs14, [%rd27+10];
	// begin inline asm
	{ cvt.f32.bf16 %f102, %rs14;}

	// end inline asm
	ld.global.nc.u16 	%rs15, [%rd29+10];
	// begin inline asm
	{ cvt.f32.bf16 %f103, %rs15;}

	// end inline asm
	fma.rn.f32 	%f129, %f102, %f103, %f128;
	ld.global.nc.u16 	%rs16, [%rd27+12];
	// begin inline asm
	{ cvt.f32.bf16 %f104, %rs16;}

	// end inline asm
	ld.global.nc.u16 	%rs17, [%rd29+12];
	// begin inline asm
	{ cvt.f32.bf16 %f105, %rs17;}

	// end inline asm
	fma.rn.f32 	%f130, %f104, %f105, %f129;
	ld.global.nc.u16 	%rs18, [%rd27+14];
	// begin inline asm
	{ cvt.f32.bf16 %f106, %rs18;}

	// end inline asm
	ld.global.nc.u16 	%rs19, [%rd29+14];
	// begin inline asm
	{ cvt.f32.bf16 %f107, %rs19;}

	// end inline asm
	fma.rn.f32 	%f131, %f106, %f107, %f130;
	ld.global.nc.u16 	%rs20, [%rd27+16];
	// begin inline asm
	{ cvt.f32.bf16 %f108, %rs20;}

	// end inline asm
	ld.global.nc.u16 	%rs21, [%rd29+16];
	// begin inline asm
	{ cvt.f32.bf16 %f109, %rs21;}

	// end inline asm
	fma.rn.f32 	%f132, %f108, %f109, %f131;
	ld.global.nc.u16 	%rs22, [%rd27+18];
	// begin inline asm
	{ cvt.f32.bf16 %f110, %rs22;}

	// end inline asm
	ld.global.nc.u16 	%rs23, [%rd29+18];
	// begin inline asm
	{ cvt.f32.bf16 %f111, %rs23;}

	// end inline asm
	fma.rn.f32 	%f133, %f110, %f111, %f132;
	ld.global.nc.u16 	%rs24, [%rd27+20];
	// begin inline asm
	{ cvt.f32.bf16 %f112, %rs24;}

	// end inline asm
	ld.global.nc.u16 	%rs25, [%rd29+20];
	// begin inline asm
	{ cvt.f32.bf16 %f113, %rs25;}

	// end inline asm
	fma.rn.f32 	%f134, %f112, %f113, %f133;
	ld.global.nc.u16 	%rs26, [%rd27+22];
	// begin inline asm
	{ cvt.f32.bf16 %f114, %rs26;}

	// end inline asm
	ld.global.nc.u16 	%rs27, [%rd29+22];
	// begin inline asm
	{ cvt.f32.bf16 %f115, %rs27;}

	// end inline asm
	fma.rn.f32 	%f135, %f114, %f115, %f134;
	ld.global.nc.u16 	%rs28, [%rd27+24];
	// begin inline asm
	{ cvt.f32.bf16 %f116, %rs28;}

	// end inline asm
	ld.global.nc.u16 	%rs29, [%rd29+24];
	// begin inline asm
	{ cvt.f32.bf16 %f117, %rs29;}

	// end inline asm
	fma.rn.f32 	%f136, %f116, %f117, %f135;
	ld.global.nc.u16 	%rs30, [%rd27+26];
	// begin inline asm
	{ cvt.f32.bf16 %f118, %rs30;}

	// end inline asm
	ld.global.nc.u16 	%rs31, [%rd29+26];
	// begin inline asm
	{ cvt.f32.bf16 %f119, %rs31;}

	// end inline asm
	fma.rn.f32 	%f137, %f118, %f119, %f136;
	ld.global.nc.u16 	%rs32, [%rd27+28];
	// begin inline asm
	{ cvt.f32.bf16 %f120, %rs32;}

	// end inline asm
	ld.global.nc.u16 	%rs33, [%rd29+28];
	// begin inline asm
	{ cvt.f32.bf16 %f121, %rs33;}

	// end inline asm
	fma.rn.f32 	%f138, %f120, %f121, %f137;
	ld.global.nc.u16 	%rs34, [%rd27+30];
	// begin inline asm
	{ cvt.f32.bf16 %f122, %rs34;}

	// end inline asm
	ld.global.nc.u16 	%rs35, [%rd29+30];
	// begin inline asm
	{ cvt.f32.bf16 %f123, %rs35;}

	// end inline asm
	fma.rn.f32 	%f504, %f122, %f123, %f138;
	add.s32 	%r510, %r510, 16;
	setp.ne.s32 	%p28, %r510, %r14;
	mov.u32 	%r512, %r14;
	@%p28 bra 	$L__BB0_29;
$L__BB0_30:
	@%p23 bra 	$L__BB0_40;
	add.s32 	%r330, %r11, -1;
	setp.lt.u32 	%p30, %r330, 7;
	@%p30 bra 	$L__BB0_33;
	add.s32 	%r331, %r512, %r5;
	mul.wide.s32 	%rd30, %r331, 2;
	add.s64 	%rd31, %rd2, %rd30;
	ld.global.nc.u16 	%rs36, [%rd31];
	// begin inline asm
	{ cvt.f32.bf16 %f140, %rs36;}

	// end inline asm
	add.s32 	%r332, %r74, %r512;
	mul.wide.s32 	%rd32, %r332, 2;
	add.s64 	%rd33, %rd1, %rd32;
	ld.global.nc.u16 	%rs37, [%rd33];
	// begin inline asm
	{ cvt.f32.bf16 %f141, %rs37;}

	// end inline asm
	fma.rn.f32 	%f156, %f140, %f141, %f504;
	ld.global.nc.u16 	%rs38, [%rd31+2];
	// begin inline asm
	{ cvt.f32.bf16 %f142, %rs38;}

	// end inline asm
	ld.global.nc.u16 	%rs39, [%rd33+2];
	// begin inline asm
	{ cvt.f32.bf16 %f143, %rs39;}

	// end inline asm
	fma.rn.f32 	%f157, %f142, %f143, %f156;
	ld.global.nc.u16 	%rs40, [%rd31+4];
	// begin inline asm
	{ cvt.f32.bf16 %f144, %rs40;}

	// end inline asm
	ld.global.nc.u16 	%rs41, [%rd33+4];
	// begin inline asm
	{ cvt.f32.bf16 %f145, %rs41;}

	// end inline asm
	fma.rn.f32 	%f158, %f144, %f145, %f157;
	ld.global.nc.u16 	%rs42, [%rd31+6];
	// begin inline asm
	{ cvt.f32.bf16 %f146, %rs42;}

	// end inline asm
	ld.global.nc.u16 	%rs43, [%rd33+6];
	// begin inline asm
	{ cvt.f32.bf16 %f147, %rs43;}

	// end inline asm
	fma.rn.f32 	%f159, %f146, %f147, %f158;
	ld.global.nc.u16 	%rs44, [%rd31+8];
	// begin inline asm
	{ cvt.f32.bf16 %f148, %rs44;}

	// end inline asm
	ld.global.nc.u16 	%rs45, [%rd33+8];
	// begin inline asm
	{ cvt.f32.bf16 %f149, %rs45;}

	// end inline asm
	fma.rn.f32 	%f160, %f148, %f149, %f159;
	ld.global.nc.u16 	%rs46, [%rd31+10];
	// begin inline asm
	{ cvt.f32.bf16 %f150, %rs46;}

	// end inline asm
	ld.global.nc.u16 	%rs47, [%rd33+10];
	// begin inline asm
	{ cvt.f32.bf16 %f151, %rs47;}

	// end inline asm
	fma.rn.f32 	%f161, %f150, %f151, %f160;
	ld.global.nc.u16 	%rs48, [%rd31+12];
	// begin inline asm
	{ cvt.f32.bf16 %f152, %rs48;}

	// end inline asm
	ld.global.nc.u16 	%rs49, [%rd33+12];
	// begin inline asm
	{ cvt.f32.bf16 %f153, %rs49;}

	// end inline asm
	fma.rn.f32 	%f162, %f152, %f153, %f161;
	ld.global.nc.u16 	%rs50, [%rd31+14];
	// begin inline asm
	{ cvt.f32.bf16 %f154, %rs50;}

	// end inline asm
	ld.global.nc.u16 	%rs51, [%rd33+14];
	// begin inline asm
	{ cvt.f32.bf16 %f155, %rs51;}

	// end inline asm
	fma.rn.f32 	%f504, %f154, %f155, %f162;
	add.s32 	%r512, %r512, 8;
$L__BB0_33:
	setp.eq.s32 	%p31, %r13, 0;
	@%p31 bra 	$L__BB0_40;
	add.s32 	%r333, %r13, -1;
	setp.lt.u32 	%p32, %r333, 3;
	@%p32 bra 	$L__BB0_36;
	add.s32 	%r334, %r512, %r5;
	mul.wide.s32 	%rd34, %r334, 2;
	add.s64 	%rd35, %rd2, %rd34;
	ld.global.nc.u16 	%rs52, [%rd35];
	// begin inline asm
	{ cvt.f32.bf16 %f164, %rs52;}

	// end inline asm
	add.s32 	%r335, %r74, %r512;
	mul.wide.s32 	%rd36, %r335, 2;
	add.s64 	%rd37, %rd1, %rd36;
	ld.global.nc.u16 	%rs53, [%rd37];
	// begin inline asm
	{ cvt.f32.bf16 %f165, %rs53;}

	// end inline asm
	fma.rn.f32 	%f172, %f164, %f165, %f504;
	ld.global.nc.u16 	%rs54, [%rd35+2];
	// begin inline asm
	{ cvt.f32.bf16 %f166, %rs54;}

	// end inline asm
	ld.global.nc.u16 	%rs55, [%rd37+2];
	// begin inline asm
	{ cvt.f32.bf16 %f167, %rs55;}

	// end inline asm
	fma.rn.f32 	%f173, %f166, %f167, %f172;
	ld.global.nc.u16 	%rs56, [%rd35+4];
	// begin inline asm
	{ cvt.f32.bf16 %f168, %rs56;}

	// end inline asm
	ld.global.nc.u16 	%rs57, [%rd37+4];
	// begin inline asm
	{ cvt.f32.bf16 %f169, %rs57;}

	// end inline asm
	fma.rn.f32 	%f174, %f168, %f169, %f173;
	ld.global.nc.u16 	%rs58, [%rd35+6];
	// begin inline asm
	{ cvt.f32.bf16 %f170, %rs58;}

	// end inline asm
	ld.global.nc.u16 	%rs59, [%rd37+6];
	// begin inline asm
	{ cvt.f32.bf16 %f171, %rs59;}

	// end inline asm
	fma.rn.f32 	%f504, %f170, %f171, %f174;
	add.s32 	%r512, %r512, 4;
$L__BB0_36:
	setp.eq.s32 	%p33, %r15, 0;
	@%p33 bra 	$L__BB0_40;
	setp.eq.s32 	%p34, %r15, 1;
	add.s32 	%r336, %r512, %r5;
	mul.wide.s32 	%rd38, %r336, 2;
	add.s64 	%rd6, %rd2, %rd38;
	ld.global.nc.u16 	%rs60, [%rd6];
	// begin inline asm
	{ cvt.f32.bf16 %f175, %rs60;}

	// end inline asm
	add.s32 	%r337, %r74, %r512;
	mul.wide.s32 	%rd39, %r337, 2;
	add.s64 	%rd7, %rd1, %rd39;
	ld.global.nc.u16 	%rs61, [%rd7];
	// begin inline asm
	{ cvt.f32.bf16 %f176, %rs61;}

	// end inline asm
	fma.rn.f32 	%f504, %f175, %f176, %f504;
	@%p34 bra 	$L__BB0_40;
	setp.eq.s32 	%p35, %r15, 2;
	ld.global.nc.u16 	%rs62, [%rd6+2];
	// begin inline asm
	{ cvt.f32.bf16 %f177, %rs62;}

	// end inline asm
	ld.global.nc.u16 	%rs63, [%rd7+2];
	// begin inline asm
	{ cvt.f32.bf16 %f178, %rs63;}

	// end inline asm
	fma.rn.f32 	%f504, %f177, %f178, %f504;
	@%p35 bra 	$L__BB0_40;
	ld.global.nc.u16 	%rs64, [%rd6+4];
	// begin inline asm
	{ cvt.f32.bf16 %f179, %rs64;}

	// end inline asm
	ld.global.nc.u16 	%rs65, [%rd7+4];
	// begin inline asm
	{ cvt.f32.bf16 %f180, %rs65;}

	// end inline asm
	fma.rn.f32 	%f504, %f179, %f180, %f504;
$L__BB0_40:
	mul.f32 	%f181, %f85, %f504;
	shl.b32 	%r338, %r509, 2;
	mov.u32 	%r339, smem_raw;
	add.s32 	%r340, %r339, %r338;
	st.shared.f32 	[%r340], %f181;
	add.s32 	%r509, %r509, 32;
	setp.lt.s32 	%p36, %r509, %r71;
	@%p36 bra 	$L__BB0_27;
	bra.uni 	$L__BB0_23;
$L__BB0_41:
	and.b32  	%r84, %r99, 15;
	setp.eq.s32 	%p15, %r84, 0;
	@%p15 bra 	$L__BB0_51;
	setp.lt.u32 	%p16, %r84, 8;
	@%p16 bra 	$L__BB0_44;
	shl.b32 	%r315, %r539, 2;
	mov.u32 	%r316, smem_raw;
	add.s32 	%r317, %r316, %r315;
	st.shared.f32 	[%r317], %f1;
	st.shared.f32 	[%r317+128], %f1;
	st.shared.f32 	[%r317+256], %f1;
	st.shared.f32 	[%r317+384], %f1;
	st.shared.f32 	[%r317+512], %f1;
	st.shared.f32 	[%r317+640], %f1;
	st.shared.f32 	[%r317+768], %f1;
	st.shared.f32 	[%r317+896], %f1;
	add.s32 	%r539, %r539, 256;
$L__BB0_44:
	and.b32  	%r87, %r99, 7;
	setp.eq.s32 	%p17, %r87, 0;
	@%p17 bra 	$L__BB0_51;
	and.b32  	%r88, %r99, 3;
	setp.lt.u32 	%p18, %r87, 4;
	@%p18 bra 	$L__BB0_47;
	shl.b32 	%r318, %r539, 2;
	mov.u32 	%r319, smem_raw;
	add.s32 	%r320, %r319, %r318;
	st.shared.f32 	[%r320], %f1;
	st.shared.f32 	[%r320+128], %f1;
	st.shared.f32 	[%r320+256], %f1;
	st.shared.f32 	[%r320+384], %f1;
	add.s32 	%r539, %r539, 128;
$L__BB0_47:
	setp.eq.s32 	%p19, %r88, 0;
	@%p19 bra 	$L__BB0_51;
	shl.b32 	%r321, %r539, 2;
	mov.u32 	%r322, smem_raw;
	add.s32 	%r91, %r322, %r321;
	st.shared.f32 	[%r91], %f1;
	setp.eq.s32 	%p20, %r88, 1;
	@%p20 bra 	$L__BB0_51;
	st.shared.f32 	[%r91+128], %f1;
	setp.eq.s32 	%p21, %r88, 2;
	@%p21 bra 	$L__BB0_51;
	st.shared.f32 	[%r91+256], %f1;
$L__BB0_51:
	setp.ge.s32 	%p22, %r518, %r68;
	add.s32 	%r93, %r93, 1;
	@%p22 bra 	$L__BB0_24;
$L__BB0_52:
	mov.u32 	%r519, %r518;
	setp.eq.s32 	%p9, %r11, 0;
	add.s32 	%r518, %r519, 16;
	min.s32 	%r299, %r518, %r64;
	add.s32 	%r300, %r489, %r519;
	add.s32 	%r301, %r300, 32;
	max.s32 	%r96, %r299, %r301;
	shl.b32 	%r97, %r93, 4;
	not.b32 	%r302, %r489;
	sub.s32 	%r303, %r302, %r97;
	add.s32 	%r98, %r96, %r303;
	shr.u32 	%r304, %r98, 5;
	add.s32 	%r99, %r304, 1;
	min.s32 	%r100, %r518, %r68;
	sub.s32 	%r305, %r100, %r519;
	setp.eq.s32 	%p10, %r305, 16;
	and.pred  	%p11, %p9, %p10;
	@%p11 bra 	$L__BB0_53;
	bra.uni 	$L__BB0_89;
$L__BB0_53:
	setp.gt.s32 	%p92, %r245, 0;
	@%p92 bra 	$L__BB0_54;
	bra.uni 	$L__BB0_88;
$L__BB0_54:
	add.s32 	%r101, %r519, %r59;
	shl.b32 	%r444, %r489, 5;
	mov.u32 	%r445, smem_raw;
	add.s32 	%r446, %r444, %r445;
	add.s32 	%r102, %r446, 896;
	add.s32 	%r103, %r101, 1;
	add.s32 	%r104, %r101, 2;
	add.s32 	%r105, %r101, 3;
	add.s32 	%r106, %r101, 4;
	add.s32 	%r107, %r101, 5;
	add.s32 	%r108, %r101, 6;
	add.s32 	%r109, %r101, 7;
	add.s32 	%r110, %r101, 8;
	add.s32 	%r111, %r101, 9;
	add.s32 	%r112, %r101, 10;
	add.s32 	%r113, %r101, 11;
	add.s32 	%r114, %r101, 12;
	add.s32 	%r115, %r101, 13;
	add.s32 	%r116, %r101, 14;
	add.s32 	%r117, %r101, 15;
	add.s32 	%r447, %r519, %r57;
	mad.lo.s32 	%r535, %r245, %r447, %r489;
	add.s32 	%r448, %r519, %r56;
	mad.lo.s32 	%r534, %r245, %r448, %r489;
	add.s32 	%r449, %r519, %r55;
	mad.lo.s32 	%r533, %r245, %r449, %r489;
	add.s32 	%r450, %r519, %r54;
	mad.lo.s32 	%r532, %r245, %r450, %r489;
	add.s32 	%r451, %r519, %r53;
	mad.lo.s32 	%r531, %r245, %r451, %r489;
	add.s32 	%r452, %r519, %r52;
	mad.lo.s32 	%r530, %r245, %r452, %r489;
	add.s32 	%r453, %r519, %r51;
	mad.lo.s32 	%r529, %r245, %r453, %r489;
	add.s32 	%r454, %r519, %r50;
	mad.lo.s32 	%r528, %r245, %r454, %r489;
	add.s32 	%r455, %r519, %r49;
	mad.lo.s32 	%r527, %r245, %r455, %r489;
	add.s32 	%r456, %r519, %r48;
	mad.lo.s32 	%r526, %r245, %r456, %r489;
	add.s32 	%r457, %r519, %r47;
	mad.lo.s32 	%r525, %r245, %r457, %r489;
	add.s32 	%r458, %r519, %r46;
	mad.lo.s32 	%r524, %r245, %r458, %r489;
	add.s32 	%r459, %r519, %r45;
	mad.lo.s32 	%r523, %r245, %r459, %r489;
	add.s32 	%r460, %r519, %r44;
	mad.lo.s32 	%r522, %r245, %r460, %r489;
	add.s32 	%r461, %r519, %r43;
	mad.lo.s32 	%r521, %r245, %r461, %r489;
	add.s32 	%r462, %r519, %r42;
	mad.lo.s32 	%r520, %r245, %r462, %r489;
	cvt.u64.u32 	%rd122, %r445;
	cvta.shared.u64 	%rd123, %rd122;
	add.s64 	%rd160, %rd123, 384;
	mov.b32 	%r536, 0;
	mov.f32 	%f505, 0f00000000;
	mov.f32 	%f506, %f505;
	mov.f32 	%f507, %f505;
	mov.f32 	%f508, %f505;
	mov.f32 	%f509, %f505;
	mov.f32 	%f510, %f505;
	mov.f32 	%f511, %f505;
	mov.f32 	%f512, %f505;
$L__BB0_55:
	setp.ge.s32 	%p93, %r101, %r244;
	setp.gt.u32 	%p94, %r489, 15;
	mul.wide.s32 	%rd124, %r520, 2;
	add.s64 	%rd9, %rd1, %rd124;
	wmma.load.a.sync.aligned.row.m16n16k16.bf16 	{%r152, %r153, %r154, %r155}, [%rd160], %r245;
	or.pred  	%p95, %p93, %p94;
	@%p95 bra 	$L__BB0_57;
	ld.global.nc.u16 	%rs141, [%rd9];
	st.shared.u16 	[%r102], %rs141;
$L__BB0_57:
	setp.ge.s32 	%p96, %r103, %r244;
	or.pred  	%p98, %p96, %p94;
	@%p98 bra 	$L__BB0_59;
	mul.wide.s32 	%rd125, %r521, 2;
	add.s64 	%rd126, %rd1, %rd125;
	ld.global.nc.u16 	%rs142, [%rd126];
	st.shared.u16 	[%r102+2], %rs142;
$L__BB0_59:
	setp.ge.s32 	%p99, %r104, %r244;
	or.pred  	%p101, %p99, %p94;
	@%p101 bra 	$L__BB0_61;
	mul.wide.s32 	%rd127, %r522, 2;
	add.s64 	%rd128, %rd1, %rd127;
	ld.global.nc.u16 	%rs143, [%rd128];
	st.shared.u16 	[%r102+4], %rs143;
$L__BB0_61:
	setp.ge.s32 	%p102, %r105, %r244;
	or.pred  	%p104, %p102, %p94;
	@%p104 bra 	$L__BB0_63;
	mul.wide.s32 	%rd129, %r523, 2;
	add.s64 	%rd130, %rd1, %rd129;
	ld.global.nc.u16 	%rs144, [%rd130];
	st.shared.u16 	[%r102+6], %rs144;
$L__BB0_63:
	setp.ge.s32 	%p105, %r106, %r244;
	or.pred  	%p107, %p105, %p94;
	@%p107 bra 	$L__BB0_65;
	mul.wide.s32 	%rd131, %r524, 2;
	add.s64 	%rd132, %rd1, %rd131;
	ld.global.nc.u16 	%rs145, [%rd132];
	st.shared.u16 	[%r102+8], %rs145;
$L__BB0_65:
	setp.ge.s32 	%p108, %r107, %r244;
	or.pred  	%p110, %p108, %p94;
	@%p110 bra 	$L__BB0_67;
	mul.wide.s32 	%rd133, %r525, 2;
	add.s64 	%rd134, %rd1, %rd133;
	ld.global.nc.u16 	%rs146, [%rd134];
	st.shared.u16 	[%r102+10], %rs146;
$L__BB0_67:
	setp.ge.s32 	%p111, %r108, %r244;
	or.pred  	%p113, %p111, %p94;
	@%p113 bra 	$L__BB0_69;
	mul.wide.s32 	%rd135, %r526, 2;
	add.s64 	%rd136, %rd1, %rd135;
	ld.global.nc.u16 	%rs147, [%rd136];
	st.shared.u16 	[%r102+12], %rs147;
$L__BB0_69:
	setp.ge.s32 	%p114, %r109, %r244;
	or.pred  	%p116, %p114, %p94;
	@%p116 bra 	$L__BB0_71;
	mul.wide.s32 	%rd137, %r527, 2;
	add.s64 	%rd138, %rd1, %rd137;
	ld.global.nc.u16 	%rs148, [%rd138];
	st.shared.u16 	[%r102+14], %rs148;
$L__BB0_71:
	setp.ge.s32 	%p117, %r110, %r244;
	or.pred  	%p119, %p117, %p94;
	@%p119 bra 	$L__BB0_73;
	mul.wide.s32 	%rd139, %r528, 2;
	add.s64 	%rd140, %rd1, %rd139;
	ld.global.nc.u16 	%rs149, [%rd140];
	st.shared.u16 	[%r102+16], %rs149;
$L__BB0_73:
	setp.ge.s32 	%p120, %r111, %r244;
	or.pred  	%p122, %p120, %p94;
	@%p122 bra 	$L__BB0_75;
	mul.wide.s32 	%rd141, %r529, 2;
	add.s64 	%rd142, %rd1, %rd141;
	ld.global.nc.u16 	%rs150, [%rd142];
	st.shared.u16 	[%r102+18], %rs150;
$L__BB0_75:
	setp.ge.s32 	%p123, %r112, %r244;
	or.pred  	%p125, %p123, %p94;
	@%p125 bra 	$L__BB0_77;
	mul.wide.s32 	%rd143, %r530, 2;
	add.s64 	%rd144, %rd1, %rd143;
	ld.global.nc.u16 	%rs151, [%rd144];
	st.shared.u16 	[%r102+20], %rs151;
$L__BB0_77:
	setp.ge.s32 	%p126, %r113, %r244;
	or.pred  	%p128, %p126, %p94;
	@%p128 bra 	$L__BB0_79;
	mul.wide.s32 	%rd145, %r531, 2;
	add.s64 	%rd146, %rd1, %rd145;
	ld.global.nc.u16 	%rs152, [%rd146];
	st.shared.u16 	[%r102+22], %rs152;
$L__BB0_79:
	setp.ge.s32 	%p129, %r114, %r244;
	or.pred  	%p131, %p129, %p94;
	@%p131 bra 	$L__BB0_81;
	mul.wide.s32 	%rd147, %r532, 2;
	add.s64 	%rd148, %rd1, %rd147;
	ld.global.nc.u16 	%rs153, [%rd148];
	st.shared.u16 	[%r102+24], %rs153;
$L__BB0_81:
	setp.ge.s32 	%p132, %r115, %r244;
	or.pred  	%p134, %p132, %p94;
	@%p134 bra 	$L__BB0_83;
	mul.wide.s32 	%rd149, %r533, 2;
	add.s64 	%rd150, %rd1, %rd149;
	ld.global.nc.u16 	%rs154, [%rd150];
	st.shared.u16 	[%r102+26], %rs154;
$L__BB0_83:
	setp.ge.s32 	%p135, %r116, %r244;
	or.pred  	%p137, %p135, %p94;
	@%p137 bra 	$L__BB0_85;
	mul.wide.s32 	%rd151, %r534, 2;
	add.s64 	%rd152, %rd1, %rd151;
	ld.global.nc.u16 	%rs155, [%rd152];
	st.shared.u16 	[%r102+28], %rs155;
$L__BB0_85:
	setp.ge.s32 	%p138, %r117, %r244;
	or.pred  	%p140, %p138, %p94;
	@%p140 bra 	$L__BB0_87;
	mul.wide.s32 	%rd153, %r535, 2;
	add.s64 	%rd154, %rd1, %rd153;
	ld.global.nc.u16 	%rs156, [%rd154];
	st.shared.u16 	[%r102+30], %rs156;
$L__BB0_87:
	bar.sync 	0;
	mov.u32 	%r479, smem_raw;
	cvt.u64.u32 	%rd155, %r479;
	cvta.shared.u64 	%rd156, %rd155;
	mov.b32 	%r480, 16;
	wmma.load.b.sync.aligned.col.m16n16k16.bf16 	{%r481, %r482, %r483, %r484}, [%rd156+896], %r480;
	wmma.mma.sync.aligned.row.col.m16n16k16.f32.bf16.bf16.f32 {%f512, %f511, %f510, %f509, %f508, %f507, %f506, %f505}, {%r152, %r153, %r154, %r155}, {%r481, %r482, %r483, %r484}, {%f512, %f511, %f510, %f509, %f508, %f507, %f506, %f505};
	add.s32 	%r536, %r536, 16;
	add.s32 	%r535, %r535, 16;
	add.s32 	%r534, %r534, 16;
	add.s32 	%r533, %r533, 16;
	add.s32 	%r532, %r532, 16;
	add.s32 	%r531, %r531, 16;
	add.s32 	%r530, %r530, 16;
	add.s32 	%r529, %r529, 16;
	add.s32 	%r528, %r528, 16;
	add.s32 	%r527, %r527, 16;
	add.s32 	%r526, %r526, 16;
	add.s32 	%r525, %r525, 16;
	add.s32 	%r524, %r524, 16;
	add.s32 	%r523, %r523, 16;
	add.s32 	%r522, %r522, 16;
	add.s32 	%r521, %r521, 16;
	add.s32 	%r520, %r520, 16;
	add.s64 	%rd160, %rd160, 32;
	setp.lt.s32 	%p141, %r536, %r245;
	@%p141 bra 	$L__BB0_55;
$L__BB0_88:
	trap;
$L__BB0_89:
	add.s32 	%r539, %r489, %r519;
	setp.ge.s32 	%p12, %r539, %r100;
	@%p12 bra 	$L__BB0_51;
	setp.lt.u32 	%p13, %r98, 480;
	@%p13 bra 	$L__BB0_41;
	not.b32 	%r306, %r489;
	add.s32 	%r307, %r306, %r96;
	sub.s32 	%r308, %r307, %r97;
	shr.u32 	%r309, %r308, 5;
	add.s32 	%r310, %r309, 1;
	and.b32  	%r311, %r310, 268435440;
	neg.s32 	%r538, %r311;
	shl.b32 	%r312, %r539, 2;
	mov.u32 	%r313, smem_raw;
	add.s32 	%r314, %r313, %r312;
	add.s32 	%r537, %r314, 1024;
$L__BB0_92:
	.pragma "nounroll";
	st.shared.f32 	[%r537+-1024], %f1;
	st.shared.f32 	[%r537+-896], %f1;
	st.shared.f32 	[%r537+-768], %f1;
	st.shared.f32 	[%r537+-640], %f1;
	st.shared.f32 	[%r537+-512], %f1;
	st.shared.f32 	[%r537+-384], %f1;
	st.shared.f32 	[%r537+-256], %f1;
	st.shared.f32 	[%r537+-128], %f1;
	st.shared.f32 	[%r537], %f1;
	st.shared.f32 	[%r537+128], %f1;
	st.shared.f32 	[%r537+256], %f1;
	st.shared.f32 	[%r537+384], %f1;
	st.shared.f32 	[%r537+512], %f1;
	st.shared.f32 	[%r537+640], %f1;
	st.shared.f32 	[%r537+768], %f1;
	st.shared.f32 	[%r537+896], %f1;
	add.s32 	%r539, %r539, 512;
	add.s32 	%r538, %r538, 16;
	add.s32 	%r537, %r537, 2048;
	setp.eq.s32 	%p14, %r538, 0;
	@%p14 bra 	$L__BB0_41;
	bra.uni 	$L__BB0_92;
$L__BB0_93:
	.pragma "nounroll";
	shl.b32 	%r342, %r543, 2;
	mov.u32 	%r343, smem_raw;
	add.s32 	%r344, %r343, %r342;
	ld.shared.f32 	%f186, [%r344];
	max.f32 	%f187, %f520, %f186;
	ld.shared.f32 	%f188, [%r344+128];
	max.f32 	%f189, %f187, %f188;
	ld.shared.f32 	%f190, [%r344+256];
	max.f32 	%f191, %f189, %f190;
	ld.shared.f32 	%f192, [%r344+384];
	max.f32 	%f193, %f191, %f192;
	ld.shared.f32 	%f194, [%r344+512];
	max.f32 	%f195, %f193, %f194;
	ld.shared.f32 	%f196, [%r344+640];
	max.f32 	%f197, %f195, %f196;
	ld.shared.f32 	%f198, [%r344+768];
	max.f32 	%f199, %f197, %f198;
	ld.shared.f32 	%f200, [%r344+896];
	max.f32 	%f201, %f199, %f200;
	ld.shared.f32 	%f202, [%r344+1024];
	max.f32 	%f203, %f201, %f202;
	ld.shared.f32 	%f204, [%r344+1152];
	max.f32 	%f205, %f203, %f204;
	ld.shared.f32 	%f206, [%r344+1280];
	max.f32 	%f207, %f205, %f206;
	ld.shared.f32 	%f208, [%r344+1408];
	max.f32 	%f209, %f207, %f208;
	ld.shared.f32 	%f210, [%r344+1536];
	max.f32 	%f211, %f209, %f210;
	ld.shared.f32 	%f212, [%r344+1664];
	max.f32 	%f213, %f211, %f212;
	ld.shared.f32 	%f214, [%r344+1792];
	max.f32 	%f215, %f213, %f214;
	ld.shared.f32 	%f216, [%r344+1920];
	max.f32 	%f520, %f215, %f216;
	add.s32 	%r543, %r543, 512;
	add.s32 	%r544, %r544, 16;
	setp.eq.s32 	%p40, %r544, %r182;
	@%p40 bra 	$L__BB0_94;
	bra.uni 	$L__BB0_93;
$L__BB0_94:
	and.b32  	%r184, %r67, 15;
	setp.eq.s32 	%p41, %r184, 0;
	@%p41 bra 	$L__BB0_104;
	setp.lt.u32 	%p42, %r184, 8;
	@%p42 bra 	$L__BB0_97;
	shl.b32 	%r345, %r543, 2;
	mov.u32 	%r346, smem_raw;
	add.s32 	%r347, %r346, %r345;
	ld.shared.f32 	%f218, [%r347];
	max.f32 	%f219, %f520, %f218;
	ld.shared.f32 	%f220, [%r347+128];
	max.f32 	%f221, %f219, %f220;
	ld.shared.f32 	%f222, [%r347+256];
	max.f32 	%f223, %f221, %f222;
	ld.shared.f32 	%f224, [%r347+384];
	max.f32 	%f225, %f223, %f224;
	ld.shared.f32 	%f226, [%r347+512];
	max.f32 	%f227, %f225, %f226;
	ld.shared.f32 	%f228, [%r347+640];
	max.f32 	%f229, %f227, %f228;
	ld.shared.f32 	%f230, [%r347+768];
	max.f32 	%f231, %f229, %f230;
	ld.shared.f32 	%f232, [%r347+896];
	max.f32 	%f520, %f231, %f232;
	add.s32 	%r543, %r543, 256;
$L__BB0_97:
	and.b32  	%r187, %r67, 7;
	setp.eq.s32 	%p43, %r187, 0;
	@%p43 bra 	$L__BB0_104;
	and.b32  	%r188, %r67, 3;
	setp.lt.u32 	%p44, %r187, 4;
	@%p44 bra 	$L__BB0_100;
	shl.b32 	%r348, %r543, 2;
	mov.u32 	%r349, smem_raw;
	add.s32 	%r350, %r349, %r348;
	ld.shared.f32 	%f234, [%r350];
	max.f32 	%f235, %f520, %f234;
	ld.shared.f32 	%f236, [%r350+128];
	max.f32 	%f237, %f235, %f236;
	ld.shared.f32 	%f238, [%r350+256];
	max.f32 	%f239, %f237, %f238;
	ld.shared.f32 	%f240, [%r350+384];
	max.f32 	%f520, %f239, %f240;
	add.s32 	%r543, %r543, 128;
$L__BB0_100:
	setp.eq.s32 	%p45, %r188, 0;
	@%p45 bra 	$L__BB0_104;
	shl.b32 	%r351, %r543, 2;
	mov.u32 	%r352, smem_raw;
	add.s32 	%r191, %r352, %r351;
	ld.shared.f32 	%f241, [%r191];
	max.f32 	%f520, %f520, %f241;
	setp.eq.s32 	%p46, %r188, 1;
	@%p46 bra 	$L__BB0_104;
	ld.shared.f32 	%f242, [%r191+128];
	max.f32 	%f520, %f520, %f242;
	setp.eq.s32 	%p47, %r188, 2;
	@%p47 bra 	$L__BB0_104;
	ld.shared.f32 	%f243, [%r191+256];
	max.f32 	%f520, %f520, %f243;
$L__BB0_104:
	setp.ge.s32 	%p48, %r489, %r68;
	mov.b32 	%r353, %f520;
	shfl.sync.bfly.b32	%r354|%p49, %r353, 16, 31, -1;
	mov.b32 	%f245, %r354;
	max.f32 	%f246, %f520, %f245;
	mov.b32 	%r355, %f246;
	shfl.sync.bfly.b32	%r356|%p50, %r355, 8, 31, -1;
	mov.b32 	%f247, %r356;
	max.f32 	%f248, %f246, %f247;
	mov.b32 	%r357, %f248;
	shfl.sync.bfly.b32	%r358|%p51, %r357, 4, 31, -1;
	mov.b32 	%f249, %r358;
	max.f32 	%f250, %f248, %f249;
	mov.b32 	%r359, %f250;
	shfl.sync.bfly.b32	%r360|%p52, %r359, 2, 31, -1;
	mov.b32 	%f251, %r360;
	max.f32 	%f252, %f250, %f251;
	mov.b32 	%r361, %f252;
	shfl.sync.bfly.b32	%r362|%p53, %r361, 1, 31, -1;
	mov.b32 	%f253, %r362;
	max.f32 	%f254, %f252, %f253;
	mov.b32 	%r363, %f254;
	shfl.sync.idx.b32	%r364|%p54, %r363, 0, 31, -1;
	mov.b32 	%f255, %r364;
	max.f32 	%f496, %f4, %f255;
	sub.f32 	%f256, %f4, %f496;
	fma.rn.f32 	%f257, %f256, 0f3BBB989D, 0f3F000000;
	cvt.sat.f32.f32 	%f258, %f257;
	mov.f32 	%f259, 0f4B400001;
	mov.f32 	%f260, 0f437C0000;
	fma.rm.f32 	%f261, %f258, %f260, %f259;
	add.f32 	%f262, %f261, 0fCB40007F;
	neg.f32 	%f263, %f262;
	fma.rn.f32 	%f264, %f256, 0f3FB8AA3B, %f263;
	fma.rn.f32 	%f265, %f256, 0f32A57060, %f264;
	mov.b32 	%r365, %f261;
	shl.b32 	%r366, %r365, 23;
	mov.b32 	%f266, %r366;
	ex2.approx.ftz.f32 	%f267, %f265;
	mul.f32 	%f50, %f267, %f266;
	mov.f32 	%f522, 0f00000000;
	@%p48 bra 	$L__BB0_107;
	mov.f32 	%f522, 0f00000000;
	mov.u32 	%r545, %r489;
$L__BB0_106:
	shl.b32 	%r367, %r545, 2;
	mov.u32 	%r368, smem_raw;
	add.s32 	%r369, %r368, %r367;
	ld.shared.f32 	%f269, [%r369];
	sub.f32 	%f270, %f269, %f496;
	fma.rn.f32 	%f271, %f270, 0f3BBB989D, 0f3F000000;
	cvt.sat.f32.f32 	%f272, %f271;
	mov.f32 	%f273, 0f4B400001;
	mov.f32 	%f274, 0f437C0000;
	fma.rm.f32 	%f275, %f272, %f274, %f273;
	add.f32 	%f276, %f275, 0fCB40007F;
	neg.f32 	%f277, %f276;
	fma.rn.f32 	%f278, %f270, 0f3FB8AA3B, %f277;
	fma.rn.f32 	%f279, %f270, 0f32A57060, %f278;
	mov.b32 	%r370, %f275;
	shl.b32 	%r371, %r370, 23;
	mov.b32 	%f280, %r371;
	ex2.approx.ftz.f32 	%f281, %f279;
	mul.f32 	%f282, %f281, %f280;
	st.shared.f32 	[%r369], %f282;
	add.f32 	%f522, %f522, %f282;
	add.s32 	%r545, %r545, 32;
	setp.lt.s32 	%p55, %r545, %r68;
	@%p55 bra 	$L__BB0_106;
$L__BB0_107:
	setp.ge.s32 	%p56, %r489, %r245;
	mov.b32 	%r372, %f522;
	shfl.sync.bfly.b32	%r373|%p57, %r372, 16, 31, -1;
	mov.b32 	%f283, %r373;
	add.f32 	%f284, %f522, %f283;
	mov.b32 	%r374, %f284;
	shfl.sync.bfly.b32	%r375|%p58, %r374, 8, 31, -1;
	mov.b32 	%f285, %r375;
	add.f32 	%f286, %f284, %f285;
	mov.b32 	%r376, %f286;
	shfl.sync.bfly.b32	%r377|%p59, %r376, 4, 31, -1;
	mov.b32 	%f287, %r377;
	add.f32 	%f288, %f286, %f287;
	mov.b32 	%r378, %f288;
	shfl.sync.bfly.b32	%r379|%p60, %r378, 2, 31, -1;
	mov.b32 	%f289, %r379;
	add.f32 	%f290, %f288, %f289;
	mov.b32 	%r380, %f290;
	shfl.sync.bfly.b32	%r381|%p61, %r380, 1, 31, -1;
	mov.b32 	%f291, %r381;
	add.f32 	%f292, %f290, %f291;
	mov.b32 	%r382, %f292;
	shfl.sync.idx.b32	%r383|%p62, %r382, 0, 31, -1;
	mov.b32 	%f293, %r383;
	fma.rn.f32 	%f495, %f495, %f50, %f293;
	@%p56 bra 	$L__BB0_125;
	setp.eq.s32 	%p63, %r59, 0;
	@%p63 bra 	$L__BB0_126;
	sub.s32 	%r198, %r64, %r63;
	and.b32  	%r199, %r61, 3;
	mov.u32 	%r551, %r489;
$L__BB0_110:
	ld.param.u64 	%rd157, [_Z23attention_fwd_bf16_wmmaILi64EEvPK13__nv_bfloat16S2_S2_PS0_iiiiif_param_3];
	setp.lt.s32 	%p64, %r68, 1;
	add.s32 	%r384, %r551, %r5;
	cvta.to.global.u64 	%rd40, %rd157;
	mul.wide.s32 	%rd41, %r384, 2;
	add.s64 	%rd14, %rd40, %rd41;
	ld.global.u16 	%rs66, [%rd14];
	// begin inline asm
	{ cvt.f32.bf16 %f294, %rs66;}

	// end inline asm
	mov.f32 	%f538, 0f00000000;
	@%p64 bra 	$L__BB0_124;
	setp.lt.u32 	%p65, %r65, 15;
	mov.f32 	%f538, 0f00000000;
	mov.b32 	%r554, 0;
	@%p65 bra 	$L__BB0_114;
	mov.f32 	%f538, 0f00000000;
	mov.b32 	%r552, 0;
$L__BB0_113:
	.pragma "nounroll";
	add.s32 	%r387, %r552, %r59;
	add.s32 	%r388, %r551, %r4;
	mad.lo.s32 	%r389, %r387, %r245, %r388;
	shl.b32 	%r390, %r552, 2;
	mov.u32 	%r391, smem_raw;
	add.s32 	%r392, %r391, %r390;
	ld.shared.v4.f32 	{%f315, %f316, %f317, %f318}, [%r392];
	mul.wide.s32 	%rd42, %r389, 2;
	add.s64 	%rd43, %rd3, %rd42;
	ld.global.nc.u16 	%rs67, [%rd43];
	// begin inline asm
	{ cvt.f32.bf16 %f299, %rs67;}

	// end inline asm
	fma.rn.f32 	%f319, %f315, %f299, %f538;
	mul.wide.s32 	%rd44, %r245, 2;
	add.s64 	%rd45, %rd43, %rd44;
	ld.global.nc.u16 	%rs68, [%rd45];
	// begin inline asm
	{ cvt.f32.bf16 %f300, %rs68;}

	// end inline asm
	fma.rn.f32 	%f320, %f316, %f300, %f319;
	add.s64 	%rd46, %rd45, %rd44;
	ld.global.nc.u16 	%rs69, [%rd46];
	// begin inline asm
	{ cvt.f32.bf16 %f301, %rs69;}

	// end inline asm
	fma.rn.f32 	%f321, %f317, %f301, %f320;
	add.s64 	%rd47, %rd46, %rd44;
	ld.global.nc.u16 	%rs70, [%rd47];
	// begin inline asm
	{ cvt.f32.bf16 %f302, %rs70;}

	// end inline asm
	fma.rn.f32 	%f322, %f318, %f302, %f321;
	ld.shared.v4.f32 	{%f323, %f324, %f325, %f326}, [%r392+16];
	add.s64 	%rd48, %rd47, %rd44;
	ld.global.nc.u16 	%rs71, [%rd48];
	// begin inline asm
	{ cvt.f32.bf16 %f303, %rs71;}

	// end inline asm
	fma.rn.f32 	%f327, %f323, %f303, %f322;
	add.s64 	%rd49, %rd48, %rd44;
	ld.global.nc.u16 	%rs72, [%rd49];
	// begin inline asm
	{ cvt.f32.bf16 %f304, %rs72;}

	// end inline asm
	fma.rn.f32 	%f328, %f324, %f304, %f327;
	add.s64 	%rd50, %rd49, %rd44;
	ld.global.nc.u16 	%rs73, [%rd50];
	// begin inline asm
	{ cvt.f32.bf16 %f305, %rs73;}

	// end inline asm
	fma.rn.f32 	%f329, %f325, %f305, %f328;
	add.s64 	%rd51, %rd50, %rd44;
	ld.global.nc.u16 	%rs74, [%rd51];
	// begin inline asm
	{ cvt.f32.bf16 %f306, %rs74;}

	// end inline asm
	fma.rn.f32 	%f330, %f326, %f306, %f329;
	ld.shared.v4.f32 	{%f331, %f332, %f333, %f334}, [%r392+32];
	add.s64 	%rd52, %rd51, %rd44;
	ld.global.nc.u16 	%rs75, [%rd52];
	// begin inline asm
	{ cvt.f32.bf16 %f307, %rs75;}

	// end inline asm
	fma.rn.f32 	%f335, %f331, %f307, %f330;
	add.s64 	%rd53, %rd52, %rd44;
	ld.global.nc.u16 	%rs76, [%rd53];
	// begin inline asm
	{ cvt.f32.bf16 %f308, %rs76;}

	// end inline asm
	fma.rn.f32 	%f336, %f332, %f308, %f335;
	add.s64 	%rd54, %rd53, %rd44;
	ld.global.nc.u16 	%rs77, [%rd54];
	// begin inline asm
	{ cvt.f32.bf16 %f309, %rs77;}

	// end inline asm
	fma.rn.f32 	%f337, %f333, %f309, %f336;
	add.s64 	%rd55, %rd54, %rd44;
	ld.global.nc.u16 	%rs78, [%rd55];
	// begin inline asm
	{ cvt.f32.bf16 %f310, %rs78;}

	// end inline asm
	fma.rn.f32 	%f338, %f334, %f310, %f337;
	ld.shared.v4.f32 	{%f339, %f340, %f341, %f342}, [%r392+48];
	add.s64 	%rd56, %rd55, %rd44;
	ld.global.nc.u16 	%rs79, [%rd56];
	// begin inline asm
	{ cvt.f32.bf16 %f311, %rs79;}

	// end inline asm
	fma.rn.f32 	%f343, %f339, %f311, %f338;
	add.s64 	%rd57, %rd56, %rd44;
	ld.global.nc.u16 	%rs80, [%rd57];
	// begin inline asm
	{ cvt.f32.bf16 %f312, %rs80;}

	// end inline asm
	fma.rn.f32 	%f344, %f340, %f312, %f343;
	add.s64 	%rd58, %rd57, %rd44;
	ld.global.nc.u16 	%rs81, [%rd58];
	// begin inline asm
	{ cvt.f32.bf16 %f313, %rs81;}

	// end inline asm
	fma.rn.f32 	%f345, %f341, %f313, %f344;
	add.s64 	%rd59, %rd58, %rd44;
	ld.global.nc.u16 	%rs82, [%rd59];
	// begin inline asm
	{ cvt.f32.bf16 %f314, %rs82;}

	// end inline asm
	fma.rn.f32 	%f538, %f342, %f314, %f345;
	add.s32 	%r552, %r552, 16;
	setp.ne.s32 	%p66, %r552, %r198;
	mov.u32 	%r554, %r198;
	@%p66 bra 	$L__BB0_113;
$L__BB0_114:
	setp.eq.s32 	%p67, %r63, 0;
	@%p67 bra 	$L__BB0_124;
	add.s32 	%r393, %r63, -1;
	setp.lt.u32 	%p68, %r393, 7;
	@%p68 bra 	$L__BB0_117;
	add.s32 	%r394, %r554, %r59;
	add.s32 	%r395, %r551, %r4;
	mad.lo.s32 	%r396, %r394, %r245, %r395;
	shl.b32 	%r397, %r554, 2;
	mov.u32 	%r398, smem_raw;
	add.s32 	%r399, %r398, %r397;
	ld.shared.f32 	%f355, [%r399];
	mul.wide.s32 	%rd60, %r396, 2;
	add.s64 	%rd61, %rd3, %rd60;
	ld.global.nc.u16 	%rs83, [%rd61];
	// begin inline asm
	{ cvt.f32.bf16 %f347, %rs83;}

	// end inline asm
	fma.rn.f32 	%f356, %f355, %f347, %f538;
	ld.shared.f32 	%f357, [%r399+4];
	mul.wide.s32 	%rd62, %r245, 2;
	add.s64 	%rd63, %rd61, %rd62;
	ld.global.nc.u16 	%rs84, [%rd63];
	// begin inline asm
	{ cvt.f32.bf16 %f348, %rs84;}

	// end inline asm
	fma.rn.f32 	%f358, %f357, %f348, %f356;
	ld.shared.f32 	%f359, [%r399+8];
	add.s64 	%rd64, %rd63, %rd62;
	ld.global.nc.u16 	%rs85, [%rd64];
	// begin inline asm
	{ cvt.f32.bf16 %f349, %rs85;}

	// end inline asm
	fma.rn.f32 	%f360, %f359, %f349, %f358;
	ld.shared.f32 	%f361, [%r399+12];
	add.s64 	%rd65, %rd64, %rd62;
	ld.global.nc.u16 	%rs86, [%rd65];
	// begin inline asm
	{ cvt.f32.bf16 %f350, %rs86;}

	// end inline asm
	fma.rn.f32 	%f362, %f361, %f350, %f360;
	ld.shared.f32 	%f363, [%r399+16];
	add.s64 	%rd66, %rd65, %rd62;
	ld.global.nc.u16 	%rs87, [%rd66];
	// begin inline asm
	{ cvt.f32.bf16 %f351, %rs87;}

	// end inline asm
	fma.rn.f32 	%f364, %f363, %f351, %f362;
	ld.shared.f32 	%f365, [%r399+20];
	add.s64 	%rd67, %rd66, %rd62;
	ld.global.nc.u16 	%rs88, [%rd67];
	// begin inline asm
	{ cvt.f32.bf16 %f352, %rs88;}

	// end inline asm
	fma.rn.f32 	%f366, %f365, %f352, %f364;
	ld.shared.f32 	%f367, [%r399+24];
	add.s64 	%rd68, %rd67, %rd62;
	ld.global.nc.u16 	%rs89, [%rd68];
	// begin inline asm
	{ cvt.f32.bf16 %f353, %rs89;}

	// end inline asm
	fma.rn.f32 	%f368, %f367, %f353, %f366;
	ld.shared.f32 	%f369, [%r399+28];
	add.s64 	%rd69, %rd68, %rd62;
	ld.global.nc.u16 	%rs90, [%rd69];
	// begin inline asm
	{ cvt.f32.bf16 %f354, %rs90;}

	// end inline asm
	fma.rn.f32 	%f538, %f369, %f354, %f368;
	add.s32 	%r554, %r554, 8;
$L__BB0_117:
	setp.eq.s32 	%p69, %r62, 0;
	@%p69 bra 	$L__BB0_124;
	add.s32 	%r400, %r62, -1;
	setp.lt.u32 	%p70, %r400, 3;
	@%p70 bra 	$L__BB0_120;
	add.s32 	%r401, %r554, %r59;
	add.s32 	%r402, %r551, %r4;
	mad.lo.s32 	%r403, %r401, %r245, %r402;
	shl.b32 	%r404, %r554, 2;
	mov.u32 	%r405, smem_raw;
	add.s32 	%r406, %r405, %r404;
	ld.shared.f32 	%f375, [%r406];
	mul.wide.s32 	%rd70, %r403, 2;
	add.s64 	%rd71, %rd3, %rd70;
	ld.global.nc.u16 	%rs91, [%rd71];
	// begin inline asm
	{ cvt.f32.bf16 %f371, %rs91;}

	// end inline asm
	fma.rn.f32 	%f376, %f375, %f371, %f538;
	ld.shared.f32 	%f377, [%r406+4];
	mul.wide.s32 	%rd72, %r245, 2;
	add.s64 	%rd73, %rd71, %rd72;
	ld.global.nc.u16 	%rs92, [%rd73];
	// begin inline asm
	{ cvt.f32.bf16 %f372, %rs92;}

	// end inline asm
	fma.rn.f32 	%f378, %f377, %f372, %f376;
	ld.shared.f32 	%f379, [%r406+8];
	add.s64 	%rd74, %rd73, %rd72;
	ld.global.nc.u16 	%rs93, [%rd74];
	// begin inline asm
	{ cvt.f32.bf16 %f373, %rs93;}

	// end inline asm
	fma.rn.f32 	%f380, %f379, %f373, %f378;
	ld.shared.f32 	%f381, [%r406+12];
	add.s64 	%rd75, %rd74, %rd72;
	ld.global.nc.u16 	%rs94, [%rd75];
	// begin inline asm
	{ cvt.f32.bf16 %f374, %rs94;}

	// end inline asm
	fma.rn.f32 	%f538, %f381, %f374, %f380;
	add.s32 	%r554, %r554, 4;
$L__BB0_120:
	setp.eq.s32 	%p71, %r199, 0;
	@%p71 bra 	$L__BB0_124;
	setp.eq.s32 	%p72, %r199, 1;
	add.s32 	%r407, %r554, %r59;
	add.s32 	%r408, %r551, %r4;
	mad.lo.s32 	%r409, %r407, %r245, %r408;
	shl.b32 	%r410, %r554, 2;
	mov.u32 	%r411, smem_raw;
	add.s32 	%r220, %r411, %r410;
	ld.shared.f32 	%f383, [%r220];
	mul.wide.s32 	%rd76, %r409, 2;
	add.s64 	%rd15, %rd3, %rd76;
	ld.global.nc.u16 	%rs95, [%rd15];
	// begin inline asm
	{ cvt.f32.bf16 %f382, %rs95;}

	// end inline asm
	fma.rn.f32 	%f538, %f383, %f382, %f538;
	@%p72 bra 	$L__BB0_124;
	setp.eq.s32 	%p73, %r199, 2;
	ld.shared.f32 	%f385, [%r220+4];
	mul.wide.s32 	%rd16, %r245, 2;
	add.s64 	%rd17, %rd15, %rd16;
	ld.global.nc.u16 	%rs96, [%rd17];
	// begin inline asm
	{ cvt.f32.bf16 %f384, %rs96;}

	// end inline asm
	fma.rn.f32 	%f538, %f385, %f384, %f538;
	@%p73 bra 	$L__BB0_124;
	ld.shared.f32 	%f387, [%r220+8];
	add.s64 	%rd77, %rd17, %rd16;
	ld.global.nc.u16 	%rs97, [%rd77];
	// begin inline asm
	{ cvt.f32.bf16 %f386, %rs97;}

	// end inline asm
	fma.rn.f32 	%f538, %f387, %f386, %f538;
$L__BB0_124:
	fma.rn.f32 	%f388, %f50, %f294, %f538;
	// begin inline asm
	{  cvt.rn.bf16.f32 %rs98, %f388;}

	// end inline asm
	st.global.u16 	[%rd14], %rs98;
	add.s32 	%r551, %r551, 32;
	setp.lt.s32 	%p74, %r551, %r245;
	@%p74 bra 	$L__BB0_110;
$L__BB0_125:
	bar.sync 	0;
	setp.lt.s32 	%p86, %r507, %r244;
	add.s32 	%r506, %r506, 1;
	add.s32 	%r57, %r57, 64;
	add.s32 	%r56, %r56, 64;
	add.s32 	%r55, %r55, 64;
	add.s32 	%r54, %r54, 64;
	add.s32 	%r53, %r53, 64;
	add.s32 	%r52, %r52, 64;
	add.s32 	%r51, %r51, 64;
	add.s32 	%r50, %r50, 64;
	add.s32 	%r49, %r49, 64;
	add.s32 	%r48, %r48, 64;
	add.s32 	%r47, %r47, 64;
	add.s32 	%r46, %r46, 64;
	add.s32 	%r45, %r45, 64;
	add.s32 	%r44, %r44, 64;
	add.s32 	%r43, %r43, 64;
	add.s32 	%r42, %r42, 64;
	@%p86 bra 	$L__BB0_9;
	bra.uni 	$L__BB0_12;
$L__BB0_126:
	mul.f32 	%f55, %f50, 0f00000000;
	sub.s32 	%r200, %r64, %r63;
	and.b32  	%r201, %r61, 3;
	mov.u32 	%r546, %r489;
$L__BB0_127:
	setp.gt.s32 	%p75, %r68, 0;
	mov.f32 	%f524, 0f00000000;
	@%p75 bra 	$L__BB0_129;
$L__BB0_128:
	ld.param.u64 	%rd158, [_Z23attention_fwd_bf16_wmmaILi64EEvPK13__nv_bfloat16S2_S2_PS0_iiiiif_param_3];
	add.f32 	%f482, %f55, %f524;
	// begin inline asm
	{  cvt.rn.bf16.f32 %rs130, %f482;}

	// end inline asm
	add.s32 	%r435, %r546, %r5;
	cvta.to.global.u64 	%rd114, %rd158;
	mul.wide.s32 	%rd115, %r435, 2;
	add.s64 	%rd116, %rd114, %rd115;
	st.global.u16 	[%rd116], %rs130;
	add.s32 	%r546, %r546, 32;
	setp.lt.s32 	%p85, %r546, %r245;
	@%p85 bra 	$L__BB0_127;
	bra.uni 	$L__BB0_125;
$L__BB0_129:
	setp.lt.u32 	%p76, %r65, 15;
	mov.f32 	%f524, 0f00000000;
	mov.b32 	%r549, 0;
	@%p76 bra 	$L__BB0_132;
	mov.f32 	%f524, 0f00000000;
	mov.b32 	%r547, 0;
$L__BB0_131:
	.pragma "nounroll";
	add.s32 	%r414, %r546, %r4;
	mad.lo.s32 	%r415, %r547, %r245, %r414;
	shl.b32 	%r416, %r547, 2;
	mov.u32 	%r417, smem_raw;
	add.s32 	%r418, %r417, %r416;
	ld.shared.v4.f32 	{%f409, %f410, %f411, %f412}, [%r418];
	mul.wide.s32 	%rd78, %r415, 2;
	add.s64 	%rd79, %rd3, %rd78;
	ld.global.nc.u16 	%rs99, [%rd79];
	// begin inline asm
	{ cvt.f32.bf16 %f393, %rs99;}

	// end inline asm
	fma.rn.f32 	%f413, %f409, %f393, %f524;
	mul.wide.s32 	%rd80, %r245, 2;
	add.s64 	%rd81, %rd79, %rd80;
	ld.global.nc.u16 	%rs100, [%rd81];
	// begin inline asm
	{ cvt.f32.bf16 %f394, %rs100;}

	// end inline asm
	fma.rn.f32 	%f414, %f410, %f394, %f413;
	add.s64 	%rd82, %rd81, %rd80;
	ld.global.nc.u16 	%rs101, [%rd82];
	// begin inline asm
	{ cvt.f32.bf16 %f395, %rs101;}

	// end inline asm
	fma.rn.f32 	%f415, %f411, %f395, %f414;
	add.s64 	%rd83, %rd82, %rd80;
	ld.global.nc.u16 	%rs102, [%rd83];
	// begin inline asm
	{ cvt.f32.bf16 %f396, %rs102;}

	// end inline asm
	fma.rn.f32 	%f416, %f412, %f396, %f415;
	ld.shared.v4.f32 	{%f417, %f418, %f419, %f420}, [%r418+16];
	add.s64 	%rd84, %rd83, %rd80;
	ld.global.nc.u16 	%rs103, [%rd84];
	// begin inline asm
	{ cvt.f32.bf16 %f397, %rs103;}

	// end inline asm
	fma.rn.f32 	%f421, %f417, %f397, %f416;
	add.s64 	%rd85, %rd84, %rd80;
	ld.global.nc.u16 	%rs104, [%rd85];
	// begin inline asm
	{ cvt.f32.bf16 %f398, %rs104;}

	// end inline asm
	fma.rn.f32 	%f422, %f418, %f398, %f421;
	add.s64 	%rd86, %rd85, %rd80;
	ld.global.nc.u16 	%rs105, [%rd86];
	// begin inline asm
	{ cvt.f32.bf16 %f399, %rs105;}

	// end inline asm
	fma.rn.f32 	%f423, %f419, %f399, %f422;
	add.s64 	%rd87, %rd86, %rd80;
	ld.global.nc.u16 	%rs106, [%rd87];
	// begin inline asm
	{ cvt.f32.bf16 %f400, %rs106;}

	// end inline asm
	fma.rn.f32 	%f424, %f420, %f400, %f423;
	ld.shared.v4.f32 	{%f425, %f426, %f427, %f428}, [%r418+32];
	add.s64 	%rd88, %rd87, %rd80;
	ld.global.nc.u16 	%rs107, [%rd88];
	// begin inline asm
	{ cvt.f32.bf16 %f401, %rs107;}

	// end inline asm
	fma.rn.f32 	%f429, %f425, %f401, %f424;
	add.s64 	%rd89, %rd88, %rd80;
	ld.global.nc.u16 	%rs108, [%rd89];
	// begin inline asm
	{ cvt.f32.bf16 %f402, %rs108;}

	// end inline asm
	fma.rn.f32 	%f430, %f426, %f402, %f429;
	add.s64 	%rd90, %rd89, %rd80;
	ld.global.nc.u16 	%rs109, [%rd90];
	// begin inline asm
	{ cvt.f32.bf16 %f403, %rs109;}

	// end inline asm
	fma.rn.f32 	%f431, %f427, %f403, %f430;
	add.s64 	%rd91, %rd90, %rd80;
	ld.global.nc.u16 	%rs110, [%rd91];
	// begin inline asm
	{ cvt.f32.bf16 %f404, %rs110;}

	// end inline asm
	fma.rn.f32 	%f432, %f428, %f404, %f431;
	ld.shared.v4.f32 	{%f433, %f434, %f435, %f436}, [%r418+48];
	add.s64 	%rd92, %rd91, %rd80;
	ld.global.nc.u16 	%rs111, [%rd92];
	// begin inline asm
	{ cvt.f32.bf16 %f405, %rs111;}

	// end inline asm
	fma.rn.f32 	%f437, %f433, %f405, %f432;
	add.s64 	%rd93, %rd92, %rd80;
	ld.global.nc.u16 	%rs112, [%rd93];
	// begin inline asm
	{ cvt.f32.bf16 %f406, %rs112;}

	// end inline asm
	fma.rn.f32 	%f438, %f434, %f406, %f437;
	add.s64 	%rd94, %rd93, %rd80;
	ld.global.nc.u16 	%rs113, [%rd94];
	// begin inline asm
	{ cvt.f32.bf16 %f407, %rs113;}

	// end inline asm
	fma.rn.f32 	%f439, %f435, %f407, %f438;
	add.s64 	%rd95, %rd94, %rd80;
	ld.global.nc.u16 	%rs114, [%rd95];
	// begin inline asm
	{ cvt.f32.bf16 %f408, %rs114;}

	// end inline asm
	fma.rn.f32 	%f524, %f436, %f408, %f439;
	add.s32 	%r547, %r547, 16;
	setp.eq.s32 	%p77, %r547, %r200;
	mov.u32 	%r549, %r200;
	@%p77 bra 	$L__BB0_132;
	bra.uni 	$L__BB0_131;
$L__BB0_132:
	setp.eq.s32 	%p78, %r63, 0;
	@%p78 bra 	$L__BB0_128;
	add.s32 	%r419, %r63, -1;
	setp.lt.u32 	%p79, %r419, 7;
	@%p79 bra 	$L__BB0_135;
	add.s32 	%r420, %r546, %r4;
	mad.lo.s32 	%r421, %r549, %r245, %r420;
	shl.b32 	%r422, %r549, 2;
	mov.u32 	%r423, smem_raw;
	add.s32 	%r424, %r423, %r422;
	ld.shared.f32 	%f449, [%r424];
	mul.wide.s32 	%rd96, %r421, 2;
	add.s64 	%rd97, %rd3, %rd96;
	ld.global.nc.u16 	%rs115, [%rd97];
	// begin inline asm
	{ cvt.f32.bf16 %f441, %rs115;}

	// end inline asm
	fma.rn.f32 	%f450, %f449, %f441, %f524;
	ld.shared.f32 	%f451, [%r424+4];
	mul.wide.s32 	%rd98, %r245, 2;
	add.s64 	%rd99, %rd97, %rd98;
	ld.global.nc.u16 	%rs116, [%rd99];
	// begin inline asm
	{ cvt.f32.bf16 %f442, %rs116;}

	// end inline asm
	fma.rn.f32 	%f452, %f451, %f442, %f450;
	ld.shared.f32 	%f453, [%r424+8];
	add.s64 	%rd100, %rd99, %rd98;
	ld.global.nc.u16 	%rs117, [%rd100];
	// begin inline asm
	{ cvt.f32.bf16 %f443, %rs117;}

	// end inline asm
	fma.rn.f32 	%f454, %f453, %f443, %f452;
	ld.shared.f32 	%f455, [%r424+12];
	add.s64 	%rd101, %rd100, %rd98;
	ld.global.nc.u16 	%rs118, [%rd101];
	// begin inline asm
	{ cvt.f32.bf16 %f444, %rs118;}

	// end inline asm
	fma.rn.f32 	%f456, %f455, %f444, %f454;
	ld.shared.f32 	%f457, [%r424+16];
	add.s64 	%rd102, %rd101, %rd98;
	ld.global.nc.u16 	%rs119, [%rd102];
	// begin inline asm
	{ cvt.f32.bf16 %f445, %rs119;}

	// end inline asm
	fma.rn.f32 	%f458, %f457, %f445, %f456;
	ld.shared.f32 	%f459, [%r424+20];
	add.s64 	%rd103, %rd102, %rd98;
	ld.global.nc.u16 	%rs120, [%rd103];
	// begin inline asm
	{ cvt.f32.bf16 %f446, %rs120;}

	// end inline asm
	fma.rn.f32 	%f460, %f459, %f446, %f458;
	ld.shared.f32 	%f461, [%r424+24];
	add.s64 	%rd104, %rd103, %rd98;
	ld.global.nc.u16 	%rs121, [%rd104];
	// begin inline asm
	{ cvt.f32.bf16 %f447, %rs121;}

	// end inline asm
	fma.rn.f32 	%f462, %f461, %f447, %f460;
	ld.shared.f32 	%f463, [%r424+28];
	add.s64 	%rd105, %rd104, %rd98;
	ld.global.nc.u16 	%rs122, [%rd105];
	// begin inline asm
	{ cvt.f32.bf16 %f448, %rs122;}

	// end inline asm
	fma.rn.f32 	%f524, %f463, %f448, %f462;
	add.s32 	%r549, %r549, 8;
$L__BB0_135:
	setp.eq.s32 	%p80, %r62, 0;
	@%p80 bra 	$L__BB0_128;
	add.s32 	%r425, %r62, -1;
	setp.lt.u32 	%p81, %r425, 3;
	@%p81 bra 	$L__BB0_138;
	add.s32 	%r426, %r546, %r4;
	mad.lo.s32 	%r427, %r549, %r245, %r426;
	shl.b32 	%r428, %r549, 2;
	mov.u32 	%r429, smem_raw;
	add.s32 	%r430, %r429, %r428;
	ld.shared.f32 	%f469, [%r430];
	mul.wide.s32 	%rd106, %r427, 2;
	add.s64 	%rd107, %rd3, %rd106;
	ld.global.nc.u16 	%rs123, [%rd107];
	// begin inline asm
	{ cvt.f32.bf16 %f465, %rs123;}

	// end inline asm
	fma.rn.f32 	%f470, %f469, %f465, %f524;
	ld.shared.f32 	%f471, [%r430+4];
	mul.wide.s32 	%rd108, %r245, 2;
	add.s64 	%rd109, %rd107, %rd108;
	ld.global.nc.u16 	%rs124, [%rd109];
	// begin inline asm
	{ cvt.f32.bf16 %f466, %rs124;}

	// end inline asm
	fma.rn.f32 	%f472, %f471, %f466, %f470;
	ld.shared.f32 	%f473, [%r430+8];
	add.s64 	%rd110, %rd109, %rd108;
	ld.global.nc.u16 	%rs125, [%rd110];
	// begin inline asm
	{ cvt.f32.bf16 %f467, %rs125;}

	// end inline asm
	fma.rn.f32 	%f474, %f473, %f467, %f472;
	ld.shared.f32 	%f475, [%r430+12];
	add.s64 	%rd111, %rd110, %rd108;
	ld.global.nc.u16 	%rs126, [%rd111];
	// begin inline asm
	{ cvt.f32.bf16 %f468, %rs126;}

	// end inline asm
	fma.rn.f32 	%f524, %f475, %f468, %f474;
	add.s32 	%r549, %r549, 4;
$L__BB0_138:
	setp.eq.s32 	%p82, %r201, 0;
	@%p82 bra 	$L__BB0_128;
	setp.eq.s32 	%p83, %r201, 1;
	add.s32 	%r431, %r546, %r4;
	mad.lo.s32 	%r432, %r549, %r245, %r431;
	shl.b32 	%r433, %r549, 2;
	mov.u32 	%r434, smem_raw;
	add.s32 	%r211, %r434, %r433;
	ld.shared.f32 	%f477, [%r211];
	mul.wide.s32 	%rd112, %r432, 2;
	add.s64 	%rd11, %rd3, %rd112;
	ld.global.nc.u16 	%rs127, [%rd11];
	// begin inline asm
	{ cvt.f32.bf16 %f476, %rs127;}

	// end inline asm
	fma.rn.f32 	%f524, %f477, %f476, %f524;
	@%p83 bra 	$L__BB0_128;
	setp.eq.s32 	%p84, %r201, 2;
	ld.shared.f32 	%f479, [%r211+4];
	mul.wide.s32 	%rd12, %r245, 2;
	add.s64 	%rd13, %rd11, %rd12;
	ld.global.nc.u16 	%rs128, [%rd13];
	// begin inline asm
	{ cvt.f32.bf16 %f478, %rs128;}

	// end inline asm
	fma.rn.f32 	%f524, %f479, %f478, %f524;
	@%p84 bra 	$L__BB0_128;
	ld.shared.f32 	%f481, [%r211+8];
	add.s64 	%rd113, %rd13, %rd12;
	ld.global.nc.u16 	%rs129, [%rd113];
	// begin inline asm
	{ cvt.f32.bf16 %f480, %rs129;}

	// end inline asm
	fma.rn.f32 	%f524, %f481, %f480, %f524;
	bra.uni 	$L__BB0_128;

}


// ===== COMPILED SASS (sm_100) =====

	.target	sm_100

	.elftype	@"ET_EXEC"


//--------------------- .note.nv.tkinfo           --------------------------
	.section	.note.nv.tkinfo,"",@"SHT_NOTE"
	.sectionflags	@"SHF_NOTE_NV_TKINFO"
	.tkinfo
        /*0018*/ 	.word	0x00000002
        /*0030*/ 	.string	""
        /*0030*/ 	.string	"ptxas"
        /*0030*/ 	.string	"Cuda compilation tools, release 13.0, V13.0.88"
        /*0030*/ 	.string	"Build cuda_13.0.r13.0/compiler.36424714_0"
        /*0030*/ 	.string	"-arch sm_100 -m 64 "



//--------------------- .note.nv.cuinfo           --------------------------
	.section	.note.nv.cuinfo,"",@"SHT_NOTE"
	.sectionflags	@"SHF_NOTE_NV_CUINFO"
        /*0018*/ 	.short	0x0002
        /*001a*/ 	.short	0x0064
        /*001c*/ 	.short	0x0082
	.zero		2


//--------------------- .nv.info                  --------------------------
	.section	.nv.info,"",@"SHT_CUDA_INFO"
	.align	4


	//----- nvinfo : EIATTR_REGCOUNT
	.align		4
        /*0000*/ 	.byte	0x04, 0x2f
        /*0002*/ 	.short	(.L_1 - .L_0)
	.align		4
.L_0:
        /*0004*/ 	.word	index@(_Z23attention_fwd_bf16_wmmaILi64EEvPK13__nv_bfloat16S2_S2_PS0_iiiiif)
        /*0008*/ 	.word	0x00000030


	//----- nvinfo : EIATTR_FRAME_SIZE
	.align		4
.L_1:
        /*000c*/ 	.byte	0x04, 0x11
        /*000e*/ 	.short	(.L_3 - .L_2)
	.align		4
.L_2:
        /*0010*/ 	.word	index@($__internal_0_$__cuda_sm3x_div_rn_noftz_f32_slowpath)
        /*0014*/ 	.word	0x00000000


	//----- nvinfo : EIATTR_FRAME_SIZE
	.align		4
.L_3:
        /*0018*/ 	.byte	0x04, 0x11
        /*001a*/ 	.short	(.L_5 - .L_4)
	.align		4
.L_4:
        /*001c*/ 	.word	index@(_Z23attention_fwd_bf16_wmmaILi64EEvPK13__nv_bfloat16S2_S2_PS0_iiiiif)
        /*0020*/ 	.word	0x00000000


	//----- nvinfo : EIATTR_MIN_STACK_SIZE
	.align		4
.L_5:
        /*0024*/ 	.byte	0x04, 0x12
        /*0026*/ 	.short	(.L_7 - .L_6)
	.align		4
.L_6:
        /*0028*/ 	.word	index@(_Z23attention_fwd_bf16_wmmaILi64EEvPK13__nv_bfloat16S2_S2_PS0_iiiiif)
        /*002c*/ 	.word	0x00000000
.L_7:


//--------------------- .nv.compat                --------------------------
	.section	.nv.compat,"",@"SHT_CUDA_COMPAT_INFO"
	.align	4
        /*0000*/ 	.byte	0x02, 0x09, 0x00, 0x00, 0x02, 0x02, 0x01, 0x00, 0x02, 0x05, 0x05, 0x00, 0x03, 0x07, 0x01, 0x01
        /*0010*/ 	.byte	0x02, 0x03, 0x00, 0x00, 0x02, 0x06, 0x01, 0x00, 0x04, 0x0b, 0x08, 0x00, 0x01, 0x00, 0x00, 0x00
        /*0020*/ 	.byte	0x00, 0x00, 0x00, 0x00


//--------------------- .nv.info._Z23attention_fwd_bf16_wmmaILi64EEvPK13__nv_bfloat16S2_S2_PS0_iiiiif --------------------------
	.section	.nv.info._Z23attention_fwd_bf16_wmmaILi64EEvPK13__nv_bfloat16S2_S2_PS0_iiiiif,"",@"SHT_CUDA_INFO"
	.sectionflags	@""
	.align	4


	//----- nvinfo : EIATTR_CUDA_API_VERSION
	.align		4
        /*0000*/ 	.byte	0x04, 0x37
        /*0002*/ 	.short	(.L_9 - .L_8)
.L_8:
        /*0004*/ 	.word	0x00000082


	//----- nvinfo : EIATTR_KPARAM_INFO
	.align		4
.L_9:
        /*0008*/ 	.byte	0x04, 0x17
        /*000a*/ 	.short	(.L_11 - .L_10)
.L_10:
        /*000c*/ 	.word	0x00000000
        /*0010*/ 	.short	0x0009
        /*0012*/ 	.short	0x0034
        /*0014*/ 	.byte	0x00, 0xf0, 0x11, 0x00


	//----- nvinfo : EIATTR_KPARAM_INFO
	.align		4
.L_11:
        /*0018*/ 	.byte	0x04, 0x17
        /*001a*/ 	.short	(.L_13 - .L_12)
.L_12:
        /*001c*/ 	.word	0x00000000
        /*0020*/ 	.short	0x0008
        /*0022*/ 	.short	0x0030
        /*0024*/ 	.byte	0x00, 0xf0, 0x11, 0x00


	//----- nvinfo : EIATTR_KPARAM_INFO
	.align		4
.L_13:
        /*0028*/ 	.byte	0x04, 0x17
        /*002a*/ 	.short	(.L_15 - .L_14)
.L_14:
        /*002c*/ 	.word	0x00000000
        /*0030*/ 	.short	0x0007
        /*0032*/ 	.short	0x002c
        /*0034*/ 	.byte	0x00, 0xf0, 0x11, 0x00


	//----- nvinfo : EIATTR_KPARAM_INFO
	.align		4
.L_15:
        /*0038*/ 	.byte	0x04, 0x17
        /*003a*/ 	.short	(.L_17 - .L_16)
.L_16:
        /*003c*/ 	.word	0x00000000
        /*0040*/ 	.short	0x0006
        /*0042*/ 	.short	0x0028
        /*0044*/ 	.byte	0x00, 0xf0, 0x11, 0x00


	//----- nvinfo : EIATTR_KPARAM_INFO
	.align		4
.L_17:
        /*0048*/ 	.byte	0x04, 0x17
        /*004a*/ 	.short	(.L_19 - .L_18)
.L_18:
        /*004c*/ 	.word	0x00000000
        /*0050*/ 	.short	0x0005
        /*0052*/ 	.short	0x0024
        /*0054*/ 	.byte	0x00, 0xf0, 0x11, 0x00


	//----- nvinfo : EIATTR_KPARAM_INFO
	.align		4
.L_19:
        /*0058*/ 	.byte	0x04, 0x17
        /*005a*/ 	.short	(.L_21 - .L_20)
.L_20:
        /*005c*/ 	.word	0x00000000
        /*0060*/ 	.short	0x0004
        /*0062*/ 	.short	0x0020
        /*0064*/ 	.byte	0x00, 0xf0, 0x11, 0x00


	//----- nvinfo : EIATTR_KPARAM_INFO
	.align		4
.L_21:
        /*0068*/ 	.byte	0x04, 0x17
        /*006a*/ 	.short	(.L_23 - .L_22)
.L_22:
        /*006c*/ 	.word	0x00000000
        /*0070*/ 	.short	0x0003
        /*0072*/ 	.short	0x0018
        /*0074*/ 	.byte	0x00, 0xf5, 0x21, 0x00


	//----- nvinfo : EIATTR_KPARAM_INFO
	.align		4
.L_23:
        /*0078*/ 	.byte	0x04, 0x17
        /*007a*/ 	.short	(.L_25 - .L_24)
.L_24:
        /*007c*/ 	.word	0x00000000
        /*0080*/ 	.short	0x0002
        /*0082*/ 	.short	0x0010
        /*0084*/ 	.byte	0x00, 0xf5, 0x21, 0x00


	//----- nvinfo : EIATTR_KPARAM_INFO
	.align		4
.L_25:
        /*0088*/ 	.byte	0x04, 0x17
        /*008a*/ 	.short	(.L_27 - .L_26)
.L_26:
        /*008c*/ 	.word	0x00000000
        /*0090*/ 	.short	0x0001
        /*0092*/ 	.short	0x0008
        /*0094*/ 	.byte	0x00, 0xf5, 0x21, 0x00


	//----- nvinfo : EIATTR_KPARAM_INFO
	.align		4
.L_27:
        /*0098*/ 	.byte	0x04, 0x17
        /*009a*/ 	.short	(.L_29 - .L_28)
.L_28:
        /*009c*/ 	.word	0x00000000
        /*00a0*/ 	.short	0x0000
        /*00a2*/ 	.short	0x0000
        /*00a4*/ 	.byte	0x00, 0xf5, 0x21, 0x00


	//----- nvinfo : EIATTR_SPARSE_MMA_MASK
	.align		4
.L_29:
        /*00a8*/ 	.byte	0x03, 0x50
        /*00aa*/ 	.short	0x0000


	//----- nvinfo : EIATTR_WMMA_USED
	.align		4
        /*00ac*/ 	.byte	0x01, 0x2b
	.zero		2


	//----- nvinfo : EIATTR_MAXREG_COUNT
	.align		4
        /*00b0*/ 	.byte	0x03, 0x1b
        /*00b2*/ 	.short	0x00ff


	//----- nvinfo : EIATTR_NUM_BARRIERS
	.align		4
        /*00b4*/ 	.byte	0x02, 0x4c
        /*00b6*/ 	.byte	0x01
	.zero		1


	//----- nvinfo : EIATTR_MERCURY_ISA_VERSION
	.align		4
        /*00b8*/ 	.byte	0x03, 0x5f
        /*00ba*/ 	.short	0x0101


	//----- nvinfo : EIATTR_COOP_GROUP_MASK_REGIDS
	.align		4
        /*00bc*/ 	.byte	0x04, 0x29
        /*00be*/ 	.short	(.L_31 - .L_30)


	//   ....[0]....
.L_30:
        /*00c0*/ 	.word	0xffffffff


	//   ....[1]....
        /*00c4*/ 	.word	0xffffffff


	//   ....[2]....
        /*00c8*/ 	.word	0xffffffff


	//   ....[3]....
        /*00cc*/ 	.word	0xffffffff


	//   ....[4]....
        /*00d0*/ 	.word	0xffffffff


	//   ....[5]....
        /*00d4*/ 	.word	0xffffffff


	//   ....[6]....
        /*00d8*/ 	.word	0xffffffff


	//   ....[7]....
        /*00dc*/ 	.word	0xffffffff


	//   ....[8]....
        /*00e0*/ 	.word	0xffffffff


	//   ....[9]....
        /*00e4*/ 	.word	0xffffffff


	//   ....[10]....
        /*00e8*/ 	.word	0xffffffff


	//   ....[11]....
        /*00ec*/ 	.word	0xffffffff


	//----- nvinfo : EIATTR_COOP_GROUP_INSTR_OFFSETS
	.align		4
.L_31:
        /*00f0*/ 	.byte	0x04, 0x28
        /*00f2*/ 	.short	(.L_33 - .L_32)


	//   ....[0]....
.L_32:
        /*00f4*/ 	.word	0x00002860


	//   ....[1]....
        /*00f8*/ 	.word	0x000028c0


	//   ....[2]....
        /*00fc*/ 	.word	0x000028f0


	//   ....[3]....
        /*0100*/ 	.word	0x00002910


	//   ....[4]....
        /*0104*/ 	.word	0x00002930


	//   ....[5]....
        /*0108*/ 	.word	0x00002950


	//   ....[6]....
        /*010c*/ 	.word	0x00002b00


	//   ....[7]....
        /*0110*/ 	.word	0x00002b60


	//   ....[8]....
        /*0114*/ 	.word	0x00002b80


	//   ....[9]....
        /*0118*/ 	.word	0x00002bb0


	//   ....[10]....
        /*011c*/ 	.word	0x00002c30


	//   ....[11]....
        /*0120*/ 	.word	0x00002c60


	//----- nvinfo : EIATTR_VRC_CTA_INIT_COUNT
	.align		4
.L_33:
        /*0124*/ 	.byte	0x02, 0x4a
	.zero		1
	.zero		1


	//----- nvinfo : EIATTR_EXIT_INSTR_OFFSETS
	.align		4
        /*0128*/ 	.byte	0x04, 0x1c
        /*012a*/ 	.short	(.L_35 - .L_34)


	//   ....[0]....
.L_34:
        /*012c*/ 	.word	0x00000050


	//   ....[1]....
        /*0130*/ 	.word	0x00004a20


	//   ....[2]....
        /*0134*/ 	.word	0x00004ca0


	//   ....[3]....
        /*0138*/ 	.word	0x00005280


	//----- nvinfo : EIATTR_CRS_STACK_SIZE
	.align		4
.L_35:
        /*013c*/ 	.byte	0x04, 0x1e
        /*013e*/ 	.short	(.L_37 - .L_36)
.L_36:
        /*0140*/ 	.word	0x00000000


	//----- nvinfo : EIATTR_CBANK_PARAM_SIZE
	.align		4
.L_37:
        /*0144*/ 	.byte	0x03, 0x19
        /*0146*/ 	.short	0x0038


	//----- nvinfo : EIATTR_PARAM_CBANK
	.align		4
        /*0148*/ 	.byte	0x04, 0x0a
        /*014a*/ 	.short	(.L_39 - .L_38)
	.align		4
.L_38:
        /*014c*/ 	.word	index@(.nv.constant0._Z23attention_fwd_bf16_wmmaILi64EEvPK13__nv_bfloat16S2_S2_PS0_iiiiif)
        /*0150*/ 	.short	0x0380
        /*0152*/ 	.short	0x0038


	//----- nvinfo : EIATTR_SW_WAR
	.align		4
.L_39:
        /*0154*/ 	.byte	0x04, 0x36
        /*0156*/ 	.short	(.L_41 - .L_40)
.L_40:
        /*0158*/ 	.word	0x00000008
.L_41:


//--------------------- .nv.callgraph             --------------------------
	.section	.nv.callgraph,"",@"SHT_CUDA_CALLGRAPH"
	.align	4
	.sectionentsize	8
	.align		4
        /*0000*/ 	.word	0x00000000
	.align		4
        /*0004*/ 	.word	0xffffffff
	.align		4
        /*0008*/ 	.word	0x00000000
	.align		4
        /*000c*/ 	.word	0xfffffffe
	.align		4
        /*0010*/ 	.word	0x00000000
	.align		4
        /*0014*/ 	.word	0xfffffffd
	.align		4
        /*0018*/ 	.word	0x00000000
	.align		4
        /*001c*/ 	.word	0xfffffffc


//--------------------- .text._Z23attention_fwd_bf16_wmmaILi64EEvPK13__nv_bfloat16S2_S2_PS0_iiiiif --------------------------
	.section	.text._Z23attention_fwd_bf16_wmmaILi64EEvPK13__nv_bfloat16S2_S2_PS0_iiiiif,"ax",@progbits
	.align	128
        .global         _Z23attention_fwd_bf16_wmmaILi64EEvPK13__nv_bfloat16S2_S2_PS0_iiiiif
        .type           _Z23attention_fwd_bf16_wmmaILi64EEvPK13__nv_bfloat16S2_S2_PS0_iiiiif,@function
        .size           _Z23attention_fwd_bf16_wmmaILi64EEvPK13__nv_bfloat16S2_S2_PS0_iiiiif,(.L_x_85 - _Z23attention_fwd_bf16_wmmaILi64EEvPK13__nv_bfloat16S2_S2_PS0_iiiiif)
        .other          _Z23attention_fwd_bf16_wmmaILi64EEvPK13__nv_bfloat16S2_S2_PS0_iiiiif,@"STO_CUDA_ENTRY STV_DEFAULT"
_Z23attention_fwd_bf16_wmmaILi64EEvPK13__nv_bfloat16S2_S2_PS0_iiiiif:
.text._Z23attention_fwd_bf16_wmmaILi64EEvPK13__nv_bfloat16S2_S2_PS0_iiiiif:
[----:B------:R-:W-:Y:S08]  /*0000*/  LDC R1, c[0x0][0x37c] ;  /* 0x0000df00ff017b82 */ /* 0x000ff00000000800 */
[----:B------:R-:W0:Y:S01]  /*0010*/  S2UR UR9, SR_CTAID.X ;  /* 0x00000000000979c3 */ /* 0x000e220000002500 */
[----:B------:R-:W0:Y:S02]  /*0020*/  LDCU UR4, c[0x0][0x3a8] ;  /* 0x00007500ff0477ac */ /* 0x000e240008000800 */
[----:B0-----:R-:W-:-:S06]  /*0030*/  UISETP.GE.AND UP0, UPT, UR9, UR4, UPT ;  /* 0x000000040900728c */ /* 0x001fcc000bf06270 */
[----:B------:R-:W-:-:S13]  /*0040*/  PLOP3.LUT P0, PT, PT, PT, UP0, 0x80, 0x8 ;  /* 0x000000000008781c */ /* 0x000fda0003f0f008 */
[----:B------:R-:W-:Y:S05]  /*0050*/  @P0 EXIT ;  /* 0x000000000000094d */ /* 0x000fea0003800000 */
[----:B------:R-:W0:Y:S01]  /*0060*/  S2R R0, SR_TID.X ;  /* 0x0000000000007919 */ /* 0x000e220000002100 */
[----:B------:R-:W1:Y:S01]  /*0070*/  LDCU UR5, c[0x0][0x3b0] ;  /* 0x00007600ff0577ac */ /* 0x000e620008000800 */
[----:B------:R-:W2:Y:S01]  /*0080*/  S2UR UR18, SR_CTAID.Y ;  /* 0x00000000001279c3 */ /* 0x000ea20000002600 */
[----:B------:R-:W-:Y:S01]  /*0090*/  BSSY.RECONVERGENT B0, `(.L_x_0) ;  /* 0x0000077000007945 */ /* 0x000fe20003800200 */
[----:B------:R-:W3:Y:S01]  /*00a0*/  LDCU UR15, c[0x0][0x3ac] ;  /* 0x00007580ff0f77ac */ /* 0x000ee20008000800 */
[----:B------:R-:W4:Y:S01]  /*00b0*/  LDCU.64 UR16, c[0x0][0x358] ;  /* 0x00006b00ff1077ac */ /* 0x000f220008000a00 */
[----:B-1----:R-:W-:-:S04]  /*00c0*/  MOV R21, UR5 ;  /* 0x0000000500157c02 */ /* 0x002fc80008000f00 */
[----:B------:R-:W-:Y:S01]  /*00d0*/  R2UR UR10, R21 ;  /* 0x00000000150a72ca */ /* 0x000fe200000e0000 */
[----:B--2---:R-:W-:Y:S01]  /*00e0*/  UIMAD UR9, UR18, UR4, UR9 ;  /* 0x00000004120972a4 */ /* 0x004fe2000f8e0209 */
[----:B0-----:R-:W-:-:S04]  /*00f0*/  LOP3.LUT R0, R0, 0x1f, RZ, 0xc0, !PT ;  /* 0x0000001f00007812 */ /* 0x001fc800078ec0ff */
[----:B------:R-:W-:-:S07]  /*0100*/  ISETP.GE.AND P0, PT, R0, R21, PT ;  /* 0x000000150000720c */ /* 0x000fce0003f06270 */
[----:B---3--:R-:W-:-:S04]  /*0110*/  UIMAD UR10, UR10, UR15, URZ ;  /* 0x0000000f0a0a72a4 */ /* 0x008fc8000f8e02ff */
[----:B------:R-:W-:Y:S02]  /*0120*/  UIMAD UR10, UR10, UR18, URZ ;  /* 0x000000120a0a72a4 */ /* 0x000fe4000f8e02ff */
[----:B----4-:R-:W-:Y:S10]  /*0130*/  @P0 BRA `(.L_x_1) ;  /* 0x0000000400b00947 */ /* 0x010ff40003800000 */
[-C--:B------:R-:W-:Y:S01]  /*0140*/  LOP3.LUT R2, RZ, R0.reuse, RZ, 0x33, !PT ;  /* 0x00000000ff027212 */ /* 0x080fe200078e33ff */
[----:B------:R-:W-:Y:S01]  /*0150*/  BSSY.RECONVERGENT B1, `(.L_x_2) ;  /* 0x000002e000017945 */ /* 0x000fe20003800200 */
[----:B------:R-:W-:-:S03]  /*0160*/  MOV R4, R0 ;  /* 0x0000000000047202 */ /* 0x000fc60000000f00 */
[----:B------:R-:W-:-:S05]  /*0170*/  IMAD.IADD R2, R2, 0x1, R21 ;  /* 0x0000000102027824 */ /* 0x000fca00078e0215 */
[C---:B------:R-:W-:Y:S02]  /*0180*/  LOP3.LUT P0, RZ, R2.reuse, 0x20, RZ, 0xc0, !PT ;  /* 0x0000002002ff7812 */ /* 0x040fe4000780c0ff */
[----:B------:R-:W-:-:S11]  /*0190*/  ISETP.GE.U32.AND P1, PT, R2, 0x20, PT ;  /* 0x000000200200780c */ /* 0x000fd60003f26070 */
[----:B------:R-:W-:Y:S05]  /*01a0*/  @P0 BRA `(.L_x_3) ;  /* 0x0000000000a00947 */ /* 0x000fea0003800000 */
[----:B------:R-:W0:Y:S01]  /*01b0*/  LDC.64 R2, c[0x0][0x380] ;  /* 0x0000e000ff027b82 */ /* 0x000e220000000a00 */
[----:B------:R-:W-:-:S04]  /*01c0*/  IMAD R5, R21, UR9, R0 ;  /* 0x0000000915057c24 */ /* 0x000fc8000f8e0200 */
[----:B0-----:R-:W-:-:S06]  /*01d0*/  IMAD.WIDE R2, R5, 0x2, R2 ;  /* 0x0000000205027825 */ /* 0x001fcc00078e0202 */
[----:B------:R0:W2:Y:S01]  /*01e0*/  LDG.E.U16.CONSTANT R2, desc[UR16][R2.64] ;  /* 0x0000001002027981 */ /* 0x0000a2000c1e9500 */
[----:B------:R-:W1:Y:S01]  /*01f0*/  S2UR UR5, SR_CgaCtaId ;  /* 0x00000000000579c3 */ /* 0x000e620000008800 */
[----:B------:R-:W-:Y:S02]  /*0200*/  UMOV UR4, 0x400 ;  /* 0x0000040000047882 */ /* 0x000fe40000000000 */
[----:B-1----:R-:W-:-:S06]  /*0210*/  ULEA UR4, UR5, UR4, 0x18 ;  /* 0x0000000405047291 */ /* 0x002fcc000f8ec0ff */
[----:B------:R-:W-:-:S05]  /*0220*/  LEA R4, R0, UR4, 0x1 ;  /* 0x0000000400047c11 */ /* 0x000fca000f8e08ff */
[----:B------:R-:W-:-:S05]  /*0230*/  IMAD R5, R21, 0x2, R4 ;  /* 0x0000000215057824 */ /* 0x000fca00078e0204 */
[----:B------:R-:W-:-:S05]  /*0240*/  LEA R6, R21, R5, 0x1 ;  /* 0x0000000515067211 */ /* 0x000fca00078e08ff */
[----:B------:R-:W-:-:S05]  /*0250*/  IMAD R7, R21, 0x2, R6 ;  /* 0x0000000215077824 */ /* 0x000fca00078e0206 */
[----:B------:R-:W-:-:S05]  /*0260*/  LEA R8, R21, R7, 0x1 ;  /* 0x0000000715087211 */ /* 0x000fca00078e08ff */
[----:B------:R-:W-:-:S05]  /*0270*/  IMAD R9, R21, 0x2, R8 ;  /* 0x0000000215097824 */ /* 0x000fca00078e0208 */
[----:B------:R-:W-:-:S05]  /*0280*/  LEA R10, R21, R9, 0x1 ;  /* 0x00000009150a7211 */ /* 0x000fca00078e08ff */
[----:B0-----:R-:W-:-:S05]  /*0290*/  IMAD R3, R21, 0x2, R10 ;  /* 0x0000000215037824 */ /* 0x001fca00078e020a */
[----:B------:R-:W-:-:S05]  /*02a0*/  LEA R11, R21, R3, 0x1 ;  /* 0x00000003150b7211 */ /* 0x000fca00078e08ff */
[----:B------:R-:W-:-:S05]  /*02b0*/  IMAD R12, R21, 0x2, R11 ;  /* 0x00000002150c7824 */ /* 0x000fca00078e020b */
[----:B------:R-:W-:-:S05]  /*02c0*/  LEA R13, R21, R12, 0x1 ;  /* 0x0000000c150d7211 */ /* 0x000fca00078e08ff */
[----:B------:R-:W-:-:S05]  /*02d0*/  IMAD R14, R21, 0x2, R13 ;  /* 0x00000002150e7824 */ /* 0x000fca00078e020d */
[----:B------:R-:W-:-:S05]  /*02e0*/  LEA R15, R21, R14, 0x1 ;  /* 0x0000000e150f7211 */ /* 0x000fca00078e08ff */
[----:B------:R-:W-:-:S05]  /*02f0*/  IMAD R16, R21, 0x2, R15 ;  /* 0x0000000215107824 */ /* 0x000fca00078e020f */
[----:B------:R-:W-:Y:S01]  /*0300*/  LEA R17, R21, R16, 0x1 ;  /* 0x0000001015117211 */ /* 0x000fe200078e08ff */
[----:B--2---:R0:W-:Y:S04]  /*0310*/  STS.U16 [R4+0x180], R2 ;  /* 0x0001800204007388 */ /* 0x0041e80000000400 */
[----:B------:R1:W-:Y:S04]  /*0320*/  STS.U16 [R5+0x180], R2 ;  /* 0x0001800205007388 */ /* 0x0003e80000000400 */
[----:B------:R2:W-:Y:S01]  /*0330*/  STS.U16 [R6+0x180], R2 ;  /* 0x0001800206007388 */ /* 0x0005e20000000400 */
[----:B0-----:R-:W-:-:S03]  /*0340*/  LOP3.LUT R4, R0, 0x20, RZ, 0xfc, !PT ;  /* 0x0000002000047812 */ /* 0x001fc600078efcff */
[----:B------:R2:W-:Y:S01]  /*0350*/  STS.U16 [R7+0x180], R2 ;  /* 0x0001800207007388 */ /* 0x0005e20000000400 */
[----:B-1----:R-:W-:-:S03]  /*0360*/  IMAD R5, R21, 0x2, R17 ;  /* 0x0000000215057824 */ /* 0x002fc600078e0211 */
[----:B------:R2:W-:Y:S04]  /*0370*/  STS.U16 [R8+0x180], R2 ;  /* 0x0001800208007388 */ /* 0x0005e80000000400 */
        /* <DEDUP_REMOVED lines=10> */
[----:B------:R2:W-:Y:S02]  /*0420*/  STS.U16 [R5+0x180], R2 ;  /* 0x0001800205007388 */ /* 0x0005e40000000400 */
.L_x_3:
[----:B------:R-:W-:Y:S05]  /*0430*/  BSYNC.RECONVERGENT B1 ;  /* 0x0000000000017941 */ /* 0x000fea0003800200 */
.L_x_2:
[----:B------:R-:W-:Y:S05]  /*0440*/  @!P1 BRA `(.L_x_1) ;  /* 0x0000000000ec9947 */ /* 0x000fea0003800000 */
[----:B--2---:R-:W0:Y:S01]  /*0450*/  S2R R3, SR_CgaCtaId ;  /* 0x0000000000037919 */ /* 0x004e220000008800 */
[----:B------:R-:W-:-:S04]  /*0460*/  MOV R2, 0x400 ;  /* 0x0000040000027802 */ /* 0x000fc80000000f00 */
[----:B0-----:R-:W-:-:S07]  /*0470*/  LEA R9, R3, R2, 0x18 ;  /* 0x0000000203097211 */ /* 0x001fce00078ec0ff */
.L_x_4:
[----:B0-----:R-:W0:Y:S01]  /*0480*/  LDC.64 R2, c[0x0][0x380] ;  /* 0x0000e000ff027b82 */ /* 0x001e220000000a00 */
[----:B------:R-:W-:-:S04]  /*0490*/  IMAD R5, R21, UR9, R4 ;  /* 0x0000000915057c24 */ /* 0x000fc8000f8e0204 */
[----:B0-----:R-:W-:-:S05]  /*04a0*/  IMAD.WIDE R2, R5, 0x2, R2 ;  /* 0x0000000205027825 */ /* 0x001fca00078e0202 */
[----:B------:R-:W2:Y:S04]  /*04b0*/  LDG.E.U16.CONSTANT R5, desc[UR16][R2.64] ;  /* 0x0000001002057981 */ /* 0x000ea8000c1e9500 */
[----:B------:R0:W3:Y:S01]  /*04c0*/  LDG.E.U16.CONSTANT R7, desc[UR16][R2.64+0x40] ;  /* 0x0000401002077981 */ /* 0x0000e2000c1e9500 */
[C---:B------:R-:W-:Y:S02]  /*04d0*/  LEA R6, R4.reuse, R9, 0x1 ;  /* 0x0000000904067211 */ /* 0x040fe400078e08ff */
[----:B------:R-:W-:-:S03]  /*04e0*/  IADD3 R4, PT, PT, R4, 0x40, RZ ;  /* 0x0000004004047810 */ /* 0x000fc60007ffe0ff */
[----:B------:R-:W-:Y:S01]  /*04f0*/  IMAD R8, R21, 0x2, R6 ;  /* 0x0000000215087824 */ /* 0x000fe200078e0206 */
[----:B------:R-:W-:-:S04]  /*0500*/  ISETP.GE.AND P0, PT, R4, R21, PT ;  /* 0x000000150400720c */ /* 0x000fc80003f06270 */
[----:B------:R-:W-:-:S05]  /*0510*/  LEA R10, R21, R8, 0x1 ;  /* 0x00000008150a7211 */ /* 0x000fca00078e08ff */
[----:B------:R-:W-:-:S05]  /*0520*/  IMAD R12, R21, 0x2, R10 ;  /* 0x00000002150c7824 */ /* 0x000fca00078e020a */
[----:B------:R-:W-:-:S05]  /*0530*/  LEA R14, R21, R12, 0x1 ;  /* 0x0000000c150e7211 */ /* 0x000fca00078e08ff */
[----:B------:R-:W-:-:S05]  /*0540*/  IMAD R16, R21, 0x2, R14 ;  /* 0x0000000215107824 */ /* 0x000fca00078e020e */
[----:B------:R-:W-:-:S05]  /*0550*/  LEA R18, R21, R16, 0x1 ;  /* 0x0000001015127211 */ /* 0x000fca00078e08ff */
[----:B------:R-:W-:-:S05]  /*0560*/  IMAD R20, R21, 0x2, R18 ;  /* 0x0000000215147824 */ /* 0x000fca00078e0212 */
[----:B------:R-:W-:-:S05]  /*0570*/  LEA R22, R21, R20, 0x1 ;  /* 0x0000001415167211 */ /* 0x000fca00078e08ff */
[----:B------:R-:W-:-:S05]  /*0580*/  IMAD R24, R21, 0x2, R22 ;  /* 0x0000000215187824 */ /* 0x000fca00078e0216 */
[----:B0-----:R-:W-:-:S05]  /*0590*/  LEA R2, R21, R24, 0x1 ;  /* 0x0000001815027211 */ /* 0x001fca00078e08ff */
[----:B------:R-:W-:-:S05]  /*05a0*/  IMAD R26, R21, 0x2, R2 ;  /* 0x00000002151a7824 */ /* 0x000fca00078e0202 */
[----:B------:R-:W-:-:S05]  /*05b0*/  LEA R28, R21, R26, 0x1 ;  /* 0x0000001a151c7211 */ /* 0x000fca00078e08ff */
[----:B------:R-:W-:-:S05]  /*05c0*/  IMAD R30, R21, 0x2, R28 ;  /* 0x00000002151e7824 */ /* 0x000fca00078e021c */
[----:B------:R-:W-:-:S05]  /*05d0*/  LEA R32, R21, R30, 0x1 ;  /* 0x0000001e15207211 */ /* 0x000fca00078e08ff */
[----:B------:R-:W-:Y:S01]  /*05e0*/  IMAD R34, R21, 0x2, R32 ;  /* 0x0000000215227824 */ /* 0x000fe200078e0220 */
[----:B--2---:R0:W-:Y:S04]  /*05f0*/  STS.U16 [R6+0x180], R5 ;  /* 0x0001800506007388 */ /* 0x0041e80000000400 */
        /* <DEDUP_REMOVED lines=15> */
[----:B---3--:R0:W-:Y:S04]  /*06f0*/  STS.U16 [R6+0x1c0], R7 ;  /* 0x0001c00706007388 */ /* 0x0081e80000000400 */
        /* <DEDUP_REMOVED lines=14> */
[----:B------:R0:W-:Y:S01]  /*07e0*/  STS.U16 [R34+0x1c0], R7 ;  /* 0x0001c00722007388 */ /* 0x0001e20000000400 */
[----:B------:R-:W-:Y:S05]  /*07f0*/  @!P0 BRA `(.L_x_4) ;  /* 0xfffffffc00208947 */ /* 0x000fea000383ffff */
.L_x_1:
[----:B------:R-:W-:Y:S05]  /*0800*/  BSYNC.RECONVERGENT B0 ;  /* 0x0000000000007941 */ /* 0x000fea0003800200 */
.L_x_0:
[----:B------:R-:W-:Y:S01]  /*0810*/  BAR.SYNC.DEFER_BLOCKING 0x0 ;  /* 0x0000000000007b1d */ /* 0x000fe20000010000 */
[----:B------:R-:W-:-:S05]  /*0820*/  UISETP.GE.AND UP0, UPT, UR15, 0x1, UPT ;  /* 0x000000010f00788c */ /* 0x000fca000bf06270 */
[----:B------:R-:W-:-:S04]  /*0830*/  UMOV UR4, URZ ;  /* 0x000000ff00047c82 */ /* 0x000fc80008000000 */
[----:B------:R-:W-:Y:S05]  /*0840*/  BRA.U !UP0, `(.L_x_5) ;  /* 0x0000004108707547 */ /* 0x000fea000b800000 */
[----:B------:R-:W1:Y:S01]  /*0850*/  LDCU UR5, c[0x0][0x3b4] ;  /* 0x00007680ff0577ac */ /* 0x000e620008000800 */
[C---:B------:R-:W-:Y:S01]  /*0860*/  R2UR UR11, R21.reuse ;  /* 0x00000000150b72ca */ /* 0x040fe200000e0000 */
[C---:B0-2---:R-:W-:Y:S01]  /*0870*/  VIADD R2, R21.reuse, 0xffffffff ;  /* 0xffffffff15027836 */ /* 0x045fe20000000000 */
[C---:B------:R-:W-:Y:S01]  /*0880*/  LOP3.LUT R7, R21.reuse, 0xf, RZ, 0xc0, !PT ;  /* 0x0000000f15077812 */ /* 0x040fe200078ec0ff */
[----:B------:R-:W-:Y:S01]  /*0890*/  UIMAD UR34, UR18, UR15, URZ ;  /* 0x0000000f122272a4 */ /* 0x000fe2000f8e02ff */
[C---:B------:R-:W-:Y:S01]  /*08a0*/  LOP3.LUT R6, R21.reuse, 0x7, RZ, 0xc0, !PT ;  /* 0x0000000715067812 */ /* 0x040fe200078ec0ff */
[----:B------:R-:W-:Y:S01]  /*08b0*/  UMOV UR4, URZ ;  /* 0x000000ff00047c82 */ /* 0x000fe20008000000 */
[----:B------:R-:W-:Y:S01]  /*08c0*/  ISETP.GE.U32.AND P1, PT, R2, 0xf, PT ;  /* 0x0000000f0200780c */ /* 0x000fe20003f26070 */
[----:B------:R-:W-:Y:S01]  /*08d0*/  UIADD3 UR33, UPT, UPT, UR34, 0xf, URZ ;  /* 0x0000000f22217890 */ /* 0x000fe2000fffe0ff */
[----:B------:R-:W-:Y:S01]  /*08e0*/  LOP3.LUT R5, R21, 0x7ffffff0, RZ, 0xc0, !PT ;  /* 0x7ffffff015057812 */ /* 0x000fe200078ec0ff */
[----:B------:R-:W-:Y:S01]  /*08f0*/  UIADD3 UR32, UPT, UPT, UR34, 0xe, URZ ;  /* 0x0000000e22207890 */ /* 0x000fe2000fffe0ff */
[----:B------:R-:W-:Y:S01]  /*0900*/  MOV R4, 0xff800000 ;  /* 0xff80000000047802 */ /* 0x000fe20000000f00 */
[----:B------:R-:W-:-:S02]  /*0910*/  UIADD3 UR31, UPT, UPT, UR34, 0xd, URZ ;  /* 0x0000000d221f7890 */ /* 0x000fc4000fffe0ff */
[----:B------:R-:W-:Y:S02]  /*0920*/  ULOP3.LUT UR11, UR11, 0x3, URZ, 0xc0, !UPT ;  /* 0x000000030b0b7892 */ /* 0x000fe4000f8ec0ff */
[----:B------:R-:W-:Y:S01]  /*0930*/  UIADD3 UR30, UPT, UPT, UR34, 0xc, URZ ;  /* 0x0000000c221e7890 */ /* 0x000fe2000fffe0ff */
[----:B-1----:R-:W-:Y:S01]  /*0940*/  FMUL R3, RZ, UR5 ;  /* 0x00000005ff037c20 */ /* 0x002fe20008400000 */
[----:B------:R-:W-:Y:S02]  /*0950*/  UIADD3 UR29, UPT, UPT, UR34, 0xb, URZ ;  /* 0x0000000b221d7890 */ /* 0x000fe4000fffe0ff */
[----:B------:R-:W-:Y:S02]  /*0960*/  UIADD3 UR28, UPT, UPT, UR34, 0xa, URZ ;  /* 0x0000000a221c7890 */ /* 0x000fe4000fffe0ff */
[----:B------:R-:W-:Y:S02]  /*0970*/  UIADD3 UR27, UPT, UPT, UR34, 0x9, URZ ;  /* 0x00000009221b7890 */ /* 0x000fe4000fffe0ff */
[----:B------:R-:W-:-:S02]  /*0980*/  UIADD3 UR26, UPT, UPT, UR34, 0x8, URZ ;  /* 0x00000008221a7890 */ /* 0x000fc4000fffe0ff */
[----:B------:R-:W-:Y:S02]  /*0990*/  UIADD3 UR25, UPT, UPT, UR34, 0x7, URZ ;  /* 0x0000000722197890 */ /* 0x000fe4000fffe0ff */
[----:B------:R-:W-:Y:S02]  /*09a0*/  UIADD3 UR24, UPT, UPT, UR34, 0x6, URZ ;  /* 0x0000000622187890 */ /* 0x000fe4000fffe0ff */
[----:B------:R-:W-:Y:S02]  /*09b0*/  UIADD3 UR23, UPT, UPT, UR34, 0x5, URZ ;  /* 0x0000000522177890 */ /* 0x000fe4000fffe0ff */
[----:B------:R-:W-:Y:S02]  /*09c0*/  UIADD3 UR22, UPT, UPT, UR34, 0x4, URZ ;  /* 0x0000000422167890 */ /* 0x000fe4000fffe0ff */
[----:B------:R-:W-:Y:S02]  /*09d0*/  UIADD3 UR21, UPT, UPT, UR34, 0x3, URZ ;  /* 0x0000000322157890 */ /* 0x000fe4000fffe0ff */
[----:B------:R-:W-:-:S02]  /*09e0*/  UIADD3 UR20, UPT, UPT, UR34, 0x2, URZ ;  /* 0x0000000222147890 */ /* 0x000fc4000fffe0ff */
[----:B------:R-:W-:Y:S01]  /*09f0*/  UIADD3 UR19, UPT, UPT, UR34, 0x1, URZ ;  /* 0x0000000122137890 */ /* 0x000fe2000fffe0ff */
[----:B------:R-:W-:Y:S01]  /*0a00*/  UMOV UR6, URZ ;  /* 0x000000ff00067c82 */ /* 0x000fe20008000000 */
[----:B------:R-:W-:-:S10]  /*0a10*/  UMOV UR5, URZ ;  /* 0x000000ff00057c82 */ /* 0x000fd40008000000 */
.L_x_56:
[----:B0-----:R-:W0:Y:S01]  /*0a20*/  LDCU UR12, c[0x0][0x3ac] ;  /* 0x00007580ff0c77ac */ /* 0x001e220008000800 */
[----:B------:R-:W-:Y:S01]  /*0a30*/  LOP3.LUT R10, RZ, R0, RZ, 0x33, !PT ;  /* 0x00000000ff0a7212 */ /* 0x000fe200078e33ff */
[----:B------:R-:W-:Y:S01]  /*0a40*/  IMAD.U32 R9, RZ, RZ, UR6 ;  /* 0x00000006ff097e24 */ /* 0x000fe2000f8e00ff */
[----:B------:R-:W-:Y:S02]  /*0a50*/  UIADD3 UR7, UPT, UPT, UR5, 0x40, URZ ;  /* 0x0000004005077890 */ /* 0x000fe4000fffe0ff */
[----:B------:R-:W-:Y:S02]  /*0a60*/  IMAD.U32 R20, RZ, RZ, UR5 ;  /* 0x00000005ff147e24 */ /* 0x000fe4000f8e00ff */
[----:B------:R-:W-:Y:S01]  /*0a70*/  IMAD R2, R9, -0x40, R10 ;  /* 0xffffffc009027824 */ /* 0x000fe200078e020a */
[----:B0-----:R-:W-:-:S04]  /*0a80*/  UISETP.LT.AND UP0, UPT, UR7, UR12, UPT ;  /* 0x0000000c0700728c */ /* 0x001fc8000bf01270 */
[----:B------:R-:W-:-:S04]  /*0a90*/  USEL UR12, UR7, UR12, UP0 ;  /* 0x0000000c070c7287 */ /* 0x000fc80008000000 */
[----:B------:R-:W-:Y:S02]  /*0aa0*/  UIADD3 UR38, UPT, UPT, UR12, -UR5, URZ ;  /* 0x800000050c267290 */ /* 0x000fe4000fffe0ff */
[----:B------:R-:W-:Y:S01]  /*0ab0*/  IADD3 R2, PT, PT, R2, UR12, RZ ;  /* 0x0000000c02027c10 */ /* 0x000fe2000fffe0ff */
[----:B------:R-:W-:Y:S02]  /*0ac0*/  UIMAD UR37, UR6, -0x40, UR12 ;  /* 0xffffffc0062578a4 */ /* 0x000fe4000f8e020c */
[----:B------:R-:W-:Y:S01]  /*0ad0*/  UISETP.GE.AND UP0, UPT, UR38, 0x1, UPT ;  /* 0x000000012600788c */ /* 0x000fe2000bf06270 */
[----:B------:R-:W-:Y:S01]  /*0ae0*/  LEA.HI R12, R2, 0x1, RZ, 0x1b ;  /* 0x00000001020c7811 */ /* 0x000fe200078fd8ff */
[----:B------:R-:W-:Y:S02]  /*0af0*/  ULOP3.LUT UR35, UR12, 0x7, URZ, 0xc0, !UPT ;  /* 0x000000070c237892 */ /* 0x000fe4000f8ec0ff */
[----:B------:R-:W-:Y:S02]  /*0b00*/  ULOP3.LUT UR36, UR12, 0xf, URZ, 0xc0, !UPT ;  /* 0x0000000f0c247892 */ /* 0x000fe4000f8ec0ff */
[----:B------:R-:W-:Y:S01]  /*0b10*/  UIADD3 UR39, UPT, UPT, UR37, -0x1, URZ ;  /* 0xffffffff25277890 */ /* 0x000fe2000fffe0ff */
[----:B------:R-:W-:-:S02]  /*0b20*/  UMOV UR5, UR7 ;  /* 0x0000000700057c82 */ /* 0x000fc40008000000 */
[----:B------:R-:W-:Y:S09]  /*0b30*/  BRA.U !UP0, `(.L_x_6) ;  /* 0x0000001508a87547 */ /* 0x000ff2000b800000 */
[----:B------:R-:W0:Y:S02]  /*0b40*/  LDCU UR7, c[0x0][0x3b0] ;  /* 0x00007600ff0777ac */ /* 0x000e240008000800 */
[----:B0-----:R-:W-:-:S09]  /*0b50*/  UISETP.GT.AND UP0, UPT, UR7, URZ, UPT ;  /* 0x000000ff0700728c */ /* 0x001fd2000bf04270 */
[----:B------:R-:W-:Y:S05]  /*0b60*/  BRA.U UP0, `(.L_x_7) ;  /* 0x0000000500f07547 */ /* 0x000fea000b800000 */
[----:B------:R-:W-:Y:S01]  /*0b70*/  UISETP.LT.AND UP1, UPT, UR38, 0x10, UPT ;  /* 0x000000102600788c */ /* 0x000fe2000bf21270 */
[----:B------:R-:W-:Y:S01]  /*0b80*/  ISETP.EQ.AND P2, PT, R7, RZ, PT ;  /* 0x000000ff0700720c */ /* 0x000fe20003f42270 */
[----:B------:R-:W-:Y:S01]  /*0b90*/  UISETP.LT.AND UP0, UPT, UR37, 0x10, UPT ;  /* 0x000000102500788c */ /* 0x000fe2000bf01270 */
[----:B------:R-:W-:Y:S01]  /*0ba0*/  MOV R13, 0x20 ;  /* 0x00000020000d7802 */ /* 0x000fe20000000f00 */
[----:B------:R-:W-:Y:S01]  /*0bb0*/  USEL UR8, UR38, 0x10, UP1 ;  /* 0x0000001026087887 */ /* 0x000fe20008800000 */
[----:B------:R-:W-:Y:S01]  /*0bc0*/  MOV R11, RZ ;  /* 0x000000ff000b7202 */ /* 0x000fe20000000f00 */
[----:B------:R-:W-:Y:S01]  /*0bd0*/  USEL UR7, UR37, 0x10, UP0 ;  /* 0x0000001025077887 */ /* 0x000fe20008000000 */
[----:B------:R-:W-:Y:S01]  /*0be0*/  IMAD.MOV.U32 R9, RZ, RZ, 0x10 ;  /* 0x00000010ff097424 */ /* 0x000fe200078e00ff */
[----:B------:R-:W-:Y:S02]  /*0bf0*/  UISETP.NE.AND UP0, UPT, UR8, 0x10, UPT ;  /* 0x000000100800788c */ /* 0x000fe4000bf05270 */
[----:B------:R-:W-:Y:S01]  /*0c00*/  MOV R14, UR8 ;  /* 0x00000008000e7c02 */ /* 0x000fe20008000f00 */
[----:B------:R-:W-:Y:S01]  /*0c10*/  UMOV UR8, URZ ;  /* 0x000000ff00087c82 */ /* 0x000fe20008000000 */
[----:B------:R-:W-:Y:S01]  /*0c20*/  VIADDMNMX R13, R0, R13, UR7, !PT ;  /* 0x00000007000d7e46 */ /* 0x000fe2000f80010d */
[----:B------:R-:W-:Y:S01]  /*0c30*/  UMOV UR7, URZ ;  /* 0x000000ff00077c82 */ /* 0x000fe20008000000 */
[----:B------:R-:W-:-:S03]  /*0c40*/  PLOP3.LUT P0, PT, PT, PT, UP0, 0x80, 0x8 ;  /* 0x000000000008781c */ /* 0x000fc60003f0f008 */
[----:B------:R-:W-:-:S05]  /*0c50*/  IMAD.IADD R10, R10, 0x1, R13 ;  /* 0x000000010a0a7824 */ /* 0x000fca00078e020d */
[----:B------:R-:W-:-:S05]  /*0c60*/  LEA.HI R8, R10, 0x1, RZ, 0x1b ;  /* 0x000000010a087811 */ /* 0x000fca00078fd8ff */
[----:B------:R-:W-:Y:S05]  /*0c70*/  @!P0 BRA P2, `(.L_x_8) ;  /* 0x0000004400848947 */ /* 0x000fea0001000000 */
.L_x_18:
[----:B------:R-:W-:Y:S01]  /*0c80*/  IMAD.IADD R11, R0, 0x1, R11 ;  /* 0x00000001000b7824 */ /* 0x000fe200078e020b */
[----:B------:R-:W-:Y:S04]  /*0c90*/  BSSY.RECONVERGENT B0, `(.L_x_9) ;  /* 0x0000056000007945 */ /* 0x000fe80003800200 */
[----:B------:R-:W-:-:S13]  /*0ca0*/  ISETP.GE.AND P0, PT, R11, R14, PT ;  /* 0x0000000e0b00720c */ /* 0x000fda0003f06270 */
[----:B------:R-:W-:Y:S05]  /*0cb0*/  @P0 BRA `(.L_x_10) ;  /* 0x00000004004c0947 */ /* 0x000fea0003800000 */
[----:B------:R-:W-:Y:S01]  /*0cc0*/  ISETP.GE.U32.AND P0, PT, R10, 0x1e0, PT ;  /* 0x000001e00a00780c */ /* 0x000fe20003f06070 */
[----:B------:R-:W-:Y:S01]  /*0cd0*/  BSSY.RECONVERGENT B1, `(.L_x_11) ;  /* 0x0000023000017945 */ /* 0x000fe20003800200 */
[----:B------:R-:W-:Y:S02]  /*0ce0*/  LOP3.LUT P2, R15, R8, 0xf, RZ, 0xc0, !PT ;  /* 0x0000000f080f7812 */ /* 0x000fe4000784c0ff */
[----:B------:R-:W-:-:S09]  /*0cf0*/  MOV R10, R11 ;  /* 0x0000000b000a7202 */ /* 0x000fd20000000f00 */
[----:B------:R-:W-:Y:S05]  /*0d00*/  @!P0 BRA `(.L_x_12) ;  /* 0x00000000007c8947 */ /* 0x000fea0003800000 */
[----:B------:R-:W0:Y:S01]  /*0d10*/  S2UR UR14, SR_CgaCtaId ;  /* 0x00000000000e79c3 */ /* 0x000e220000008800 */
[----:B------:R-:W-:Y:S01]  /*0d20*/  LOP3.LUT R14, RZ, R0, RZ, 0x33, !PT ;  /* 0x00000000ff0e7212 */ /* 0x000fe200078e33ff */
[----:B------:R-:W-:-:S03]  /*0d30*/  UMOV UR13, 0x400 ;  /* 0x00000400000d7882 */ /* 0x000fc60000000000 */
[----:B------:R-:W-:-:S04]  /*0d40*/  IADD3 R13, PT, PT, R14, -UR8, R13 ;  /* 0x800000080e0d7c10 */ /* 0x000fc8000fffe00d */
[----:B------:R-:W-:-:S04]  /*0d50*/  LEA.HI R13, R13, 0x1, RZ, 0x1b ;  /* 0x000000010d0d7811 */ /* 0x000fc800078fd8ff */
[----:B------:R-:W-:-:S04]  /*0d60*/  LOP3.LUT R13, R13, 0xffffff0, RZ, 0xc0, !PT ;  /* 0x0ffffff00d0d7812 */ /* 0x000fc800078ec0ff */
[----:B------:R-:W-:Y:S01]  /*0d70*/  IADD3 R13, PT, PT, -R13, RZ, RZ ;  /* 0x000000ff0d0d7210 */ /* 0x000fe20007ffe1ff */
[----:B0-----:R-:W-:-:S06]  /*0d80*/  ULEA UR13, UR14, UR13, 0x18 ;  /* 0x0000000d0e0d7291 */ /* 0x001fcc000f8ec0ff */
[----:B------:R-:W-:-:S05]  /*0d90*/  LEA R11, R10, UR13, 0x2 ;  /* 0x0000000d0a0b7c11 */ /* 0x000fca000f8e10ff */
[----:B------:R-:W-:-:S07]  /*0da0*/  VIADD R14, R11, 0x400 ;  /* 0x000004000b0e7836 */ /* 0x000fce0000000000 */
.L_x_13:
[----:B------:R-:W-:Y:S01]  /*0db0*/  VIADD R13, R13, 0x10 ;  /* 0x000000100d0d7836 */ /* 0x000fe20000000000 */
[----:B------:R-:W-:Y:S01]  /*0dc0*/  STS [R14+-0x400], R3 ;  /* 0xfffc00030e007388 */ /* 0x000fe20000000800 */
[----:B------:R-:W-:-:S03]  /*0dd0*/  IADD3 R10, PT, PT, R10, 0x200, RZ ;  /* 0x000002000a0a7810 */ /* 0x000fc60007ffe0ff */
[----:B------:R-:W-:Y:S01]  /*0de0*/  ISETP.NE.AND P0, PT, R13, RZ, PT ;  /* 0x000000ff0d00720c */ /* 0x000fe20003f05270 */
[----:B------:R-:W-:Y:S04]  /*0df0*/  STS [R14+-0x380], R3 ;  /* 0xfffc80030e007388 */ /* 0x000fe80000000800 */
[----:B------:R-:W-:Y:S04]  /*0e00*/  STS [R14+-0x300], R3 ;  /* 0xfffd00030e007388 */ /* 0x000fe80000000800 */
[----:B------:R-:W-:Y:S04]  /*0e10*/  STS [R14+-0x280], R3 ;  /* 0xfffd80030e007388 */ /* 0x000fe80000000800 */
[----:B------:R-:W-:Y:S04]  /*0e20*/  STS [R14+-0x200], R3 ;  /* 0xfffe00030e007388 */ /* 0x000fe80000000800 */
[----:B------:R-:W-:Y:S04]  /*0e30*/  STS [R14+-0x180], R3 ;  /* 0xfffe80030e007388 */ /* 0x000fe80000000800 */
[----:B------:R-:W-:Y:S04]  /*0e40*/  STS [R14+-0x100], R3 ;  /* 0xffff00030e007388 */ /* 0x000fe80000000800 */
[----:B------:R-:W-:Y:S04]  /*0e50*/  STS [R14+-0x80], R3 ;  /* 0xffff80030e007388 */ /* 0x000fe80000000800 */
[----:B------:R-:W-:Y:S04]  /*0e60*/  STS [R14], R3 ;  /* 0x000000030e007388 */ /* 0x000fe80000000800 */
[----:B------:R-:W-:Y:S04]  /*0e70*/  STS [R14+0x80], R3 ;  /* 0x000080030e007388 */ /* 0x000fe80000000800 */
[----:B------:R-:W-:Y:S04]  /*0e80*/  STS [R14+0x100], R3 ;  /* 0x000100030e007388 */ /* 0x000fe80000000800 */
[----:B------:R-:W-:Y:S04]  /*0e90*/  STS [R14+0x180], R3 ;  /* 0x000180030e007388 */ /* 0x000fe80000000800 */
[----:B------:R-:W-:Y:S04]  /*0ea0*/  STS [R14+0x200], R3 ;  /* 0x000200030e007388 */ /* 0x000fe80000000800 */
[----:B------:R-:W-:Y:S04]  /*0eb0*/  STS [R14+0x280], R3 ;  /* 0x000280030e007388 */ /* 0x000fe80000000800 */
[----:B------:R-:W-:Y:S04]  /*0ec0*/  STS [R14+0x300], R3 ;  /* 0x000300030e007388 */ /* 0x000fe80000000800 */
[----:B------:R0:W-:Y:S02]  /*0ed0*/  STS [R14+0x380], R3 ;  /* 0x000380030e007388 */ /* 0x0001e40000000800 */
[----:B0-----:R-:W-:Y:S01]  /*0ee0*/  VIADD R14, R14, 0x800 ;  /* 0x000008000e0e7836 */ /* 0x001fe20000000000 */
[----:B------:R-:W-:Y:S06]  /*0ef0*/  @P0 BRA `(.L_x_13) ;  /* 0xfffffffc00ac0947 */ /* 0x000fec000383ffff */
.L_x_12:
[----:B------:R-:W-:Y:S05]  /*0f00*/  BSYNC.RECONVERGENT B1 ;  /* 0x0000000000017941 */ /* 0x000fea0003800200 */
.L_x_11:
[----:B------:R-:W-:Y:S05]  /*0f10*/  @!P2 BRA `(.L_x_10) ;  /* 0x0000000000b4a947 */ /* 0x000fea0003800000 */
[----:B------:R-:W-:Y:S01]  /*0f20*/  ISETP.GE.U32.AND P0, PT, R15, 0x8, PT ;  /* 0x000000080f00780c */ /* 0x000fe20003f06070 */
[----:B------:R-:W-:Y:S01]  /*0f30*/  BSSY.RECONVERGENT B1, `(.L_x_14) ;  /* 0x0000010000017945 */ /* 0x000fe20003800200 */
[----:B------:R-:W-:-:S11]  /*0f40*/  LOP3.LUT P2, R11, R8, 0x7, RZ, 0xc0, !PT ;  /* 0x00000007080b7812 */ /* 0x000fd6000784c0ff */
[----:B------:R-:W-:Y:S05]  /*0f50*/  @!P0 BRA `(.L_x_15) ;  /* 0x0000000000348947 */ /* 0x000fea0003800000 */
[----:B------:R-:W0:Y:S01]  /*0f60*/  S2UR UR14, SR_CgaCtaId ;  /* 0x00000000000e79c3 */ /* 0x000e220000008800 */
[----:B------:R-:W-:Y:S02]  /*0f70*/  UMOV UR13, 0x400 ;  /* 0x00000400000d7882 */ /* 0x000fe40000000000 */
[----:B0-----:R-:W-:-:S06]  /*0f80*/  ULEA UR13, UR14, UR13, 0x18 ;  /* 0x0000000d0e0d7291 */ /* 0x001fcc000f8ec0ff */
[C---:B------:R-:W-:Y:S02]  /*0f90*/  LEA R14, R10.reuse, UR13, 0x2 ;  /* 0x0000000d0a0e7c11 */ /* 0x040fe4000f8e10ff */
[----:B------:R-:W-:-:S03]  /*0fa0*/  IADD3 R10, PT, PT, R10, 0x100, RZ ;  /* 0x000001000a0a7810 */ /* 0x000fc60007ffe0ff */
[----:B------:R0:W-:Y:S04]  /*0fb0*/  STS [R14], R3 ;  /* 0x000000030e007388 */ /* 0x0001e80000000800 */
[----:B------:R0:W-:Y:S04]  /*0fc0*/  STS [R14+0x80], R3 ;  /* 0x000080030e007388 */ /* 0x0001e80000000800 */
[----:B------:R0:W-:Y:S04]  /*0fd0*/  STS [R14+0x100], R3 ;  /* 0x000100030e007388 */ /* 0x0001e80000000800 */
[----:B------:R0:W-:Y:S04]  /*0fe0*/  STS [R14+0x180], R3 ;  /* 0x000180030e007388 */ /* 0x0001e80000000800 */
[----:B------:R0:W-:Y:S04]  /*0ff0*/  STS [R14+0x200], R3 ;  /* 0x000200030e007388 */ /* 0x0001e80000000800 */
[----:B------:R0:W-:Y:S04]  /*1000*/  STS [R14+0x280], R3 ;  /* 0x000280030e007388 */ /* 0x0001e80000000800 */
[----:B------:R0:W-:Y:S04]  /*1010*/  STS [R14+0x300], R3 ;  /* 0x000300030e007388 */ /* 0x0001e80000000800 */
[----:B------:R0:W-:Y:S02]  /*1020*/  STS [R14+0x380], R3 ;  /* 0x000380030e007388 */ /* 0x0001e40000000800 */
.L_x_15:
[----:B------:R-:W-:Y:S05]  /*1030*/  BSYNC.RECONVERGENT B1 ;  /* 0x0000000000017941 */ /* 0x000fea0003800200 */
.L_x_14:
[----:B------:R-:W-:Y:S05]  /*1040*/  @!P2 BRA `(.L_x_10) ;  /* 0x000000000068a947 */ /* 0x000fea0003800000 */
[----:B------:R-:W-:Y:S01]  /*1050*/  ISETP.GE.U32.AND P0, PT, R11, 0x4, PT ;  /* 0x000000040b00780c */ /* 0x000fe20003f06070 */
[----:B------:R-:W-:Y:S01]  /*1060*/  BSSY.RECONVERGENT B1, `(.L_x_16) ;  /* 0x000000d000017945 */ /* 0x000fe20003800200 */
[----:B------:R-:W-:-:S04]  /*1070*/  LOP3.LUT R8, R8, 0x3, RZ, 0xc0, !PT ;  /* 0x0000000308087812 */ /* 0x000fc800078ec0ff */
[----:B------:R-:W-:-:S07]  /*1080*/  ISETP.NE.AND P2, PT, R8, RZ, PT ;  /* 0x000000ff0800720c */ /* 0x000fce0003f45270 */
[----:B------:R-:W-:Y:S06]  /*1090*/  @!P0 BRA `(.L_x_17) ;  /* 0x0000000000248947 */ /* 0x000fec0003800000 */
[----:B------:R-:W1:Y:S01]  /*10a0*/  S2UR UR14, SR_CgaCtaId ;  /* 0x00000000000e79c3 */ /* 0x000e620000008800 */
[----:B------:R-:W-:Y:S02]  /*10b0*/  UMOV UR13, 0x400 ;  /* 0x00000400000d7882 */ /* 0x000fe40000000000 */
[----:B-1----:R-:W-:-:S06]  /*10c0*/  ULEA UR13, UR14, UR13, 0x18 ;  /* 0x0000000d0e0d7291 */ /* 0x002fcc000f8ec0ff */
[C---:B0-----:R-:W-:Y:S01]  /*10d0*/  LEA R14, R10.reuse, UR13, 0x2 ;  /* 0x0000000d0a0e7c11 */ /* 0x041fe2000f8e10ff */
[----:B------:R-:W-:-:S04]  /*10e0*/  VIADD R10, R10, 0x80 ;  /* 0x000000800a0a7836 */ /* 0x000fc80000000000 */
[----:B------:R1:W-:Y:S04]  /*10f0*/  STS [R14], R3 ;  /* 0x000000030e007388 */ /* 0x0003e80000000800 */
[----:B------:R1:W-:Y:S04]  /*1100*/  STS [R14+0x80], R3 ;  /* 0x000080030e007388 */ /* 0x0003e80000000800 */
[----:B------:R1:W-:Y:S04]  /*1110*/  STS [R14+0x100], R3 ;  /* 0x000100030e007388 */ /* 0x0003e80000000800 */
[----:B------:R1:W-:Y:S02]  /*1120*/  STS [R14+0x180], R3 ;  /* 0x000180030e007388 */ /* 0x0003e40000000800 */
.L_x_17:
[----:B------:R-:W-:Y:S05]  /*1130*/  BSYNC.RECONVERGENT B1 ;  /* 0x0000000000017941 */ /* 0x000fea0003800200 */
.L_x_16:
[----:B------:R-:W-:Y:S05]  /*1140*/  @!P2 BRA `(.L_x_10) ;  /* 0x000000000028a947 */ /* 0x000fea0003800000 */
[----:B------:R-:W2:Y:S01]  /*1150*/  S2UR UR14, SR_CgaCtaId ;  /* 0x00000000000e79c3 */ /* 0x000ea20000008800 */
[----:B------:R-:W-:Y:S01]  /*1160*/  UMOV UR13, 0x400 ;  /* 0x00000400000d7882 */ /* 0x000fe20000000000 */
[----:B------:R-:W-:Y:S01]  /*1170*/  ISETP.NE.AND P0, PT, R8, 0x1, PT ;  /* 0x000000010800780c */ /* 0x000fe20003f05270 */
[----:B--2---:R-:W-:-:S06]  /*1180*/  ULEA UR13, UR14, UR13, 0x18 ;  /* 0x0000000d0e0d7291 */ /* 0x004fcc000f8ec0ff */
[----:B------:R-:W-:-:S05]  /*1190*/  LEA R10, R10, UR13, 0x2 ;  /* 0x0000000d0a0a7c11 */ /* 0x000fca000f8e10ff */
[----:B------:R2:W-:Y:S01]  /*11a0*/  STS [R10], R3 ;  /* 0x000000030a007388 */ /* 0x0005e20000000800 */
[----:B------:R-:W-:Y:S05]  /*11b0*/  @!P0 BRA `(.L_x_10) ;  /* 0x00000000000c8947 */ /* 0x000fea0003800000 */
[----:B------:R-:W-:Y:S01]  /*11c0*/  ISETP.NE.AND P0, PT, R8, 0x2, PT ;  /* 0x000000020800780c */ /* 0x000fe20003f05270 */
[----:B------:R3:W-:-:S12]  /*11d0*/  STS [R10+0x80], R3 ;  /* 0x000080030a007388 */ /* 0x0007d80000000800 */
[----:B------:R3:W-:Y:S02]  /*11e0*/  @P0 STS [R10+0x100], R3 ;  /* 0x000100030a000388 */ /* 0x0007e40000000800 */
.L_x_10:
[----:B------:R-:W-:Y:S05]  /*11f0*/  BSYNC.RECONVERGENT B0 ;  /* 0x0000000000007941 */ /* 0x000fea0003800200 */
.L_x_9:
[----:B------:R-:W-:-:S13]  /*1200*/  ISETP.GE.AND P0, PT, R9, UR38, PT ;  /* 0x0000002609007c0c */ /* 0x000fda000bf06270 */
[----:B------:R-:W-:Y:S05]  /*1210*/  @P0 BRA `(.L_x_6) ;  /* 0x0000000c00f00947 */ /* 0x000fea0003800000 */
[----:B------:R-:W-:Y:S01]  /*1220*/  IADD3 R8, PT, PT, R9, 0x10, RZ ;  /* 0x0000001009087810 */ /* 0x000fe20007ffe0ff */
[----:B------:R-:W-:Y:S01]  /*1230*/  UIADD3 UR7, UPT, UPT, UR7, 0x1, URZ ;  /* 0x0000000107077890 */ /* 0x000fe2000fffe0ff */
[----:B--23--:R-:W-:Y:S02]  /*1240*/  IADD3 R10, PT, PT, R0, 0x20, R9 ;  /* 0x00000020000a7810 */ /* 0x00cfe40007ffe009 */
[C---:B01----:R-:W-:Y:S01]  /*1250*/  VIMNMX R14, PT, PT, R8.reuse, UR38, PT ;  /* 0x00000026080e7c48 */ /* 0x043fe2000bfe0100 */
[----:B------:R-:W-:Y:S01]  /*1260*/  USHF.L.U32 UR8, UR7, 0x4, URZ ;  /* 0x0000000407087899 */ /* 0x000fe200080006ff */
[----:B------:R-:W-:-:S03]  /*1270*/  VIMNMX R13, PT, PT, R8, UR37, PT ;  /* 0x00000025080d7c48 */ /* 0x000fc6000bfe0100 */
[----:B------:R-:W-:Y:S01]  /*1280*/  IMAD.IADD R11, R14, 0x1, -R9 ;  /* 0x000000010e0b7824 */ /* 0x000fe200078e0a09 */
[----:B------:R-:W-:Y:S02]  /*1290*/  VIMNMX R13, PT, PT, R13, R10, !PT ;  /* 0x0000000a0d0d7248 */ /* 0x000fe40007fe0100 */
[----:B------:R-:W-:Y:S02]  /*12a0*/  LOP3.LUT R10, RZ, R0, RZ, 0x33, !PT ;  /* 0x00000000ff0a7212 */ /* 0x000fe400078e33ff */
[----:B------:R-:W-:Y:S02]  /*12b0*/  ISETP.NE.AND P0, PT, R11, 0x10, PT ;  /* 0x000000100b00780c */ /* 0x000fe40003f05270 */
[----:B------:R-:W-:Y:S02]  /*12c0*/  IADD3 R10, PT, PT, R13, -UR8, R10 ;  /* 0x800000080d0a7c10 */ /* 0x000fe4000fffe00a */
[----:B------:R-:W-:Y:S02]  /*12d0*/  ISETP.EQ.AND P0, PT, R7, RZ, !P0 ;  /* 0x000000ff0700720c */ /* 0x000fe40004702270 */
[----:B------:R-:W-:Y:S01]  /*12e0*/  MOV R11, R9 ;  /* 0x00000009000b7202 */ /* 0x000fe20000000f00 */
[----:B------:R-:W-:Y:S01]  /*12f0*/  IMAD.MOV.U32 R9, RZ, RZ, R8 ;  /* 0x000000ffff097224 */ /* 0x000fe200078e0008 */
[----:B------:R-:W-:-:S09]  /*1300*/  LEA.HI R8, R10, 0x1, RZ, 0x1b ;  /* 0x000000010a087811 */ /* 0x000fd200078fd8ff */
[----:B------:R-:W-:Y:S05]  /*1310*/  @!P0 BRA `(.L_x_18) ;  /* 0xfffffff800588947 */ /* 0x000fea000383ffff */
[----:B------:R-:W-:Y:S05]  /*1320*/  BRA `(.L_x_8) ;  /* 0x0000003c00d87947 */ /* 0x000fea0003800000 */
.L_x_7:
[----:B------:R-:W-:-:S07]  /*1330*/  MOV R11, RZ ;  /* 0x000000ff000b7202 */ /* 0x000fce0000000f00 */
.L_x_27:
[----:B------:R-:W-:Y:S01]  /*1340*/  VIADD R13, R11, 0x10 ;  /* 0x000000100b0d7836 */ /* 0x000fe20000000000 */
[C---:B------:R-:W-:Y:S02]  /*1350*/  ISETP.EQ.AND P3, PT, R7.reuse, RZ, PT ;  /* 0x000000ff0700720c */ /* 0x040fe40003f62270 */
[----:B------:R-:W-:Y:S02]  /*1360*/  ISETP.NE.AND P0, PT, R7, RZ, PT ;  /* 0x000000ff0700720c */ /* 0x000fe40003f05270 */
[----:B------:R-:W-:-:S04]  /*1370*/  VIMNMX R14, PT, PT, R13, UR38, PT ;  /* 0x000000260d0e7c48 */ /* 0x000fc8000bfe0100 */
[----:B------:R-:W-:-:S04]  /*1380*/  IADD3 R8, PT, PT, -R11, R14, RZ ;  /* 0x0000000e0b087210 */ /* 0x000fc80007ffe1ff */
[----:B------:R-:W-:-:S13]  /*1390*/  ISETP.NE.AND P2, PT, R8, 0x10, PT ;  /* 0x000000100800780c */ /* 0x000fda0003f45270 */
[----:B------:R-:W-:Y:S05]  /*13a0*/  @!P2 BRA P3, `(.L_x_8) ;  /* 0x0000003c00b8a947 */ /* 0x000fea0001800000 */
[----:B------:R-:W-:Y:S01]  /*13b0*/  IMAD.IADD R15, R0, 0x1, R11 ;  /* 0x00000001000f7824 */ /* 0x000fe200078e020b */
[----:B------:R-:W-:Y:S04]  /*13c0*/  BSSY.RECONVERGENT B0, `(.L_x_19) ;  /* 0x00000de000007945 */ /* 0x000fe80003800200 */
[----:B------:R-:W-:-:S13]  /*13d0*/  ISETP.GE.AND P2, PT, R15, R14, PT ;  /* 0x0000000e0f00720c */ /* 0x000fda0003f46270 */
[----:B------:R-:W-:Y:S05]  /*13e0*/  @P2 BRA `(.L_x_20) ;  /* 0x0000000c006c2947 */ /* 0x000fea0003800000 */
.L_x_26:
[----:B------:R-:W0:Y:S01]  /*13f0*/  LDC R16, c[0x0][0x3b0] ;  /* 0x0000ec00ff107b82 */ /* 0x000e220000000800 */
[----:B------:R-:W-:Y:S01]  /*1400*/  IADD3 R17, PT, PT, R15, R20, RZ ;  /* 0x000000140f117210 */ /* 0x000fe20007ffe0ff */
[----:B------:R-:W-:Y:S01]  /*1410*/  IMAD.MOV.U32 R26, RZ, RZ, RZ ;  /* 0x000000ffff1a7224 */ /* 0x000fe200078e00ff */
[----:B------:R-:W-:-:S03]  /*1420*/  MOV R18, RZ ;  /* 0x000000ff00127202 */ /* 0x000fc60000000f00 */
[----:B0-----:R-:W-:Y:S01]  /*1430*/  IMAD R17, R17, R16, UR10 ;  /* 0x0000000a11117e24 */ /* 0x001fe2000f8e0210 */
[----:B------:R-:W-:Y:S06]  /*1440*/  @!P1 BRA `(.L_x_21) ;  /* 0x0000000400709947 */ /* 0x000fec0003800000 */
[----:B------:R-:W-:Y:S01]  /*1450*/  IMAD.MOV.U32 R26, RZ, RZ, RZ ;  /* 0x000000ffff1a7224 */ /* 0x000fe200078e00ff */
[----:B------:R-:W-:-:S07]  /*1460*/  MOV R18, RZ ;  /* 0x000000ff00127202 */ /* 0x000fce0000000f00 */
.L_x_22:
[----:B------:R-:W0:Y:S01]  /*1470*/  LDC.64 R10, c[0x0][0x388] ;  /* 0x0000e200ff0a7b82 */ /* 0x000e220000000a00 */
[--C-:B------:R-:W-:Y:S02]  /*1480*/  IMAD.IADD R21, R17, 0x1, R18.reuse ;  /* 0x0000000111157824 */ /* 0x100fe400078e0212 */
[----:B------:R-:W-:-:S05]  /*1490*/  IMAD R19, R16, UR9, R18 ;  /* 0x0000000910137c24 */ /* 0x000fca000f8e0212 */
[----:B------:R-:W1:Y:S01]  /*14a0*/  LDC.64 R8, c[0x0][0x380] ;  /* 0x0000e000ff087b82 */ /* 0x000e620000000a00 */
[----:B0-----:R-:W-:-:S05]  /*14b0*/  IMAD.WIDE R10, R21, 0x2, R10 ;  /* 0x00000002150a7825 */ /* 0x001fca00078e020a */
[----:B------:R-:W2:Y:S01]  /*14c0*/  LDG.E.U16.CONSTANT R24, desc[UR16][R10.64] ;  /* 0x000000100a187981 */ /* 0x000ea2000c1e9500 */
[----:B-1----:R-:W-:-:S03]  /*14d0*/  IMAD.WIDE R8, R19, 0x2, R8 ;  /* 0x0000000213087825 */ /* 0x002fc600078e0208 */
[----:B------:R-:W3:Y:S04]  /*14e0*/  LDG.E.U16.CONSTANT R35, desc[UR16][R10.64+0x2] ;  /* 0x000002100a237981 */ /* 0x000ee8000c1e9500 */
[----:B------:R-:W4:Y:S04]  /*14f0*/  LDG.E.U16.CONSTANT R21, desc[UR16][R8.64] ;  /* 0x0000001008157981 */ /* 0x000f28000c1e9500 */
[----:B------:R-:W5:Y:S04]  /*1500*/  LDG.E.U16.CONSTANT R34, desc[UR16][R8.64+0x2] ;  /* 0x0000021008227981 */ /* 0x000f68000c1e9500 */
        /* <DEDUP_REMOVED lines=14> */
[----:B------:R-:W5:Y:S01]  /*15f0*/  LDG.E.U16.CONSTANT R42, desc[UR16][R8.64+0x1e] ;  /* 0x00001e10082a7981 */ /* 0x000f62000c1e9500 */
[----:B--2---:R-:W-:-:S03]  /*1600*/  IMAD.U32 R28, R24, 0x10000, RZ ;  /* 0x00010000181c7824 */ /* 0x004fc600078e00ff */
[----:B------:R-:W2:Y:S01]  /*1610*/  LDG.E.U16.CONSTANT R24, desc[UR16][R8.64+0xc] ;  /* 0x00000c1008187981 */ /* 0x000ea2000c1e9500 */
[----:B----4-:R-:W-:-:S03]  /*1620*/  SHF.L.U32 R27, R21, 0x10, RZ ;  /* 0x00000010151b7819 */ /* 0x010fc600000006ff */
[----:B------:R-:W4:Y:S01]  /*1630*/  LDG.E.U16.CONSTANT R21, desc[UR16][R10.64+0xc] ;  /* 0x00000c100a157981 */ /* 0x000f22000c1e9500 */
[----:B---3--:R-:W-:Y:S01]  /*1640*/  IMAD.U32 R35, R35, 0x10000, RZ ;  /* 0x0001000023237824 */ /* 0x008fe200078e00ff */
[----:B-----5:R-:W-:Y:S01]  /*1650*/  SHF.L.U32 R34, R34, 0x10, RZ ;  /* 0x0000001022227819 */ /* 0x020fe200000006ff */
[----:B------:R-:W-:Y:S02]  /*1660*/  FFMA R33, R27, R28, R26 ;  /* 0x0000001c1b217223 */ /* 0x000fe4000000001a */
[----:B------:R-:W3:Y:S01]  /*1670*/  LDG.E.U16.CONSTANT R28, desc[UR16][R10.64+0x10] ;  /* 0x000010100a1c7981 */ /* 0x000ee2000c1e9500 */
[----:B------:R-:W-:Y:S01]  /*1680*/  SHF.L.U32 R38, R38, 0x10, RZ ;  /* 0x0000001026267819 */ /* 0x000fe200000006ff */
[----:B------:R-:W-:Y:S02]  /*1690*/  FFMA R33, R34, R35, R33 ;  /* 0x0000002322217223 */ /* 0x000fe40000000021 */
[----:B------:R-:W5:Y:S01]  /*16a0*/  LDG.E.U16.CONSTANT R27, desc[UR16][R8.64+0x12] ;  /* 0x00001210081b7981 */ /* 0x000f62000c1e9500 */
[----:B------:R-:W-:-:S03]  /*16b0*/  IMAD.U32 R32, R32, 0x10000, RZ ;  /* 0x0001000020207824 */ /* 0x000fc600078e00ff */
[----:B------:R-:W5:Y:S01]  /*16c0*/  LDG.E.U16.CONSTANT R26, desc[UR16][R10.64+0x12] ;  /* 0x000012100a1a7981 */ /* 0x000f62000c1e9500 */
[----:B------:R-:W-:-:S03]  /*16d0*/  FFMA R38, R38, R32, R33 ;  /* 0x0000002026267223 */ /* 0x000fc60000000021 */
[----:B------:R-:W5:Y:S04]  /*16e0*/  LDG.E.U16.CONSTANT R35, desc[UR16][R8.64+0x14] ;  /* 0x0000141008237981 */ /* 0x000f68000c1e9500 */
[----:B------:R-:W5:Y:S01]  /*16f0*/  LDG.E.U16.CONSTANT R34, desc[UR16][R10.64+0x14] ;  /* 0x000014100a227981 */ /* 0x000f62000c1e9500 */
[----:B------:R-:W-:-:S03]  /*1700*/  SHF.L.U32 R41, R37, 0x10, RZ ;  /* 0x0000001025297819 */ /* 0x000fc600000006ff */
[----:B------:R-:W5:Y:S01]  /*1710*/  LDG.E.U16.CONSTANT R33, desc[UR16][R8.64+0x16] ;  /* 0x0000161008217981 */ /* 0x000f62000c1e9500 */
[----:B------:R-:W-:-:S03]  /*1720*/  IMAD.U32 R39, R36, 0x10000, RZ ;  /* 0x0001000024277824 */ /* 0x000fc600078e00ff */
[----:B------:R-:W5:Y:S04]  /*1730*/  LDG.E.U16.CONSTANT R32, desc[UR16][R10.64+0x16] ;  /* 0x000016100a207981 */ /* 0x000f68000c1e9500 */
[----:B------:R-:W5:Y:S01]  /*1740*/  LDG.E.U16.CONSTANT R36, desc[UR16][R8.64+0x18] ;  /* 0x0000181008247981 */ /* 0x000f62000c1e9500 */
[----:B------:R-:W-:-:S03]  /*1750*/  FFMA R41, R41, R39, R38 ;  /* 0x0000002729297223 */ /* 0x000fc60000000026 */
[----:B------:R-:W5:Y:S04]  /*1760*/  LDG.E.U16.CONSTANT R37, desc[UR16][R10.64+0x18] ;  /* 0x000018100a257981 */ /* 0x000f68000c1e9500 */
[----:B------:R-:W5:Y:S04]  /*1770*/  LDG.E.U16.CONSTANT R39, desc[UR16][R10.64+0x1a] ;  /* 0x00001a100a277981 */ /* 0x000f68000c1e9500 */
[----:B------:R0:W5:Y:S01]  /*1780*/  LDG.E.U16.CONSTANT R38, desc[UR16][R8.64+0x1c] ;  /* 0x00001c1008267981 */ /* 0x000162000c1e9500 */
[----:B------:R-:W-:Y:S01]  /*1790*/  SHF.L.U32 R19, R19, 0x10, RZ ;  /* 0x0000001013137819 */ /* 0x000fe200000006ff */
[----:B------:R-:W-:Y:S01]  /*17a0*/  IMAD.U32 R25, R25, 0x10000, RZ ;  /* 0x0001000019197824 */ /* 0x000fe200078e00ff */
[----:B------:R-:W-:Y:S01]  /*17b0*/  SHF.L.U32 R22, R22, 0x10, RZ ;  /* 0x0000001016167819 */ /* 0x000fe200000006ff */
[----:B------:R-:W-:-:S02]  /*17c0*/  IMAD.U32 R23, R23, 0x10000, RZ ;  /* 0x0001000017177824 */ /* 0x000fc400078e00ff */
[----:B------:R-:W-:-:S04]  /*17d0*/  FFMA R19, R19, R25, R41 ;  /* 0x0000001913137223 */ /* 0x000fc80000000029 */
[----:B------:R-:W-:Y:S01]  /*17e0*/  FFMA R19, R22, R23, R19 ;  /* 0x0000001716137223 */ /* 0x000fe20000000013 */
[----:B0-----:R-:W-:Y:S01]  /*17f0*/  SHF.L.U32 R8, R31, 0x10, RZ ;  /* 0x000000101f087819 */ /* 0x001fe200000006ff */
[----:B------:R-:W-:Y:S01]  /*1800*/  IMAD.U32 R30, R30, 0x10000, RZ ;  /* 0x000100001e1e7824 */ /* 0x000fe200078e00ff */
[----:B------:R-:W-:Y:S02]  /*1810*/  SHF.L.U32 R29, R29, 0x10, RZ ;  /* 0x000000101d1d7819 */ /* 0x000fe400000006ff */
[----:B------:R-:W-:Y:S02]  /*1820*/  IADD3 R18, PT, PT, R18, 0x10, RZ ;  /* 0x0000001012127810 */ /* 0x000fe40007ffe0ff */
[----:B------:R-:W-:Y:S02]  /*1830*/  SHF.L.U32 R11, R40, 0x10, RZ ;  /* 0x00000010280b7819 */ /* 0x000fe400000006ff */
[----:B------:R-:W-:Y:S02]  /*1840*/  ISETP.NE.AND P2, PT, R18, R5, PT ;  /* 0x000000051200720c */ /* 0x000fe40003f45270 */
[----:B------:R-:W-:-:S02]  /*1850*/  SHF.L.U32 R43, R43, 0x10, RZ ;  /* 0x000000102b2b7819 */ /* 0x000fc400000006ff */
[----:B------:R-:W-:Y:S02]  /*1860*/  SHF.L.U32 R44, R44, 0x10, RZ ;  /* 0x000000102c2c7819 */ /* 0x000fe400000006ff */
[----:B--2---:R-:W-:Y:S01]  /*1870*/  SHF.L.U32 R24, R24, 0x10, RZ ;  /* 0x0000001018187819 */ /* 0x004fe200000006ff */
[----:B----4-:R-:W-:-:S04]  /*1880*/  IMAD.U32 R21, R21, 0x10000, RZ ;  /* 0x0001000015157824 */ /* 0x010fc800078e00ff */
[----:B------:R-:W-:Y:S01]  /*1890*/  FFMA R19, R24, R21, R19 ;  /* 0x0000001518137223 */ /* 0x000fe20000000013 */
[----:B---3--:R-:W-:-:S03]  /*18a0*/  IMAD.U32 R28, R28, 0x10000, RZ ;  /* 0x000100001c1c7824 */ /* 0x008fc600078e00ff */
[----:B------:R-:W-:Y:S01]  /*18b0*/  FFMA R8, R8, R30, R19 ;  /* 0x0000001e08087223 */ /* 0x000fe20000000013 */
[----:B-----5:R-:W-:-:S03]  /*18c0*/  SHF.L.U32 R27, R27, 0x10, RZ ;  /* 0x000000101b1b7819 */ /* 0x020fc600000006ff */
[----:B------:R-:W-:Y:S01]  /*18d0*/  FFMA R8, R29, R28, R8 ;  /* 0x0000001c1d087223 */ /* 0x000fe20000000008 */
[----:B------:R-:W-:Y:S01]  /*18e0*/  IMAD.U32 R26, R26, 0x10000, RZ ;  /* 0x000100001a1a7824 */ /* 0x000fe200078e00ff */
[----:B------:R-:W-:-:S03]  /*18f0*/  SHF.L.U32 R35, R35, 0x10, RZ ;  /* 0x0000001023237819 */ /* 0x000fc600000006ff */
[----:B------:R-:W-:Y:S01]  /*1900*/  FFMA R8, R27, R26, R8 ;  /* 0x0000001a1b087223 */ /* 0x000fe20000000008 */
[----:B------:R-:W-:Y:S01]  /*1910*/  IMAD.U32 R34, R34, 0x10000, RZ ;  /* 0x0001000022227824 */ /* 0x000fe200078e00ff */
[----:B------:R-:W-:-:S03]  /*1920*/  SHF.L.U32 R33, R33, 0x10, RZ ;  /* 0x0000001021217819 */ /* 0x000fc600000006ff */
[----:B------:R-:W-:Y:S01]  /*1930*/  FFMA R8, R35, R34, R8 ;  /* 0x0000002223087223 */ /* 0x000fe20000000008 */
[----:B------:R-:W-:Y:S01]  /*1940*/  IMAD.U32 R32, R32, 0x10000, RZ ;  /* 0x0001000020207824 */ /* 0x000fe200078e00ff */
[----:B------:R-:W-:-:S03]  /*1950*/  SHF.L.U32 R9, R36, 0x10, RZ ;  /* 0x0000001024097819 */ /* 0x000fc600000006ff */
[----:B------:R-:W-:Y:S01]  /*1960*/  FFMA R8, R33, R32, R8 ;  /* 0x0000002021087223 */ /* 0x000fe20000000008 */
[----:B------:R-:W-:Y:S02]  /*1970*/  IMAD.U32 R37, R37, 0x10000, RZ ;  /* 0x0001000025257824 */ /* 0x000fe400078e00ff */
[----:B------:R-:W-:Y:S02]  /*1980*/  IMAD.U32 R39, R39, 0x10000, RZ ;  /* 0x0001000027277824 */ /* 0x000fe400078e00ff */
[----:B------:R-:W-:Y:S01]  /*1990*/  FFMA R8, R9, R37, R8 ;  /* 0x0000002509087223 */ /* 0x000fe20000000008 */
[----:B------:R-:W-:-:S03]  /*19a0*/  IMAD.U32 R9, R38, 0x10000, RZ ;  /* 0x0001000026097824 */ /* 0x000fc600078e00ff */
[----:B------:R-:W-:Y:S01]  /*19b0*/  FFMA R8, R11, R39, R8 ;  /* 0x000000270b087223 */ /* 0x000fe20000000008 */
[----:B------:R-:W-:-:S03]  /*19c0*/  IMAD.U32 R11, R42, 0x10000, RZ ;  /* 0x000100002a0b7824 */ /* 0x000fc600078e00ff */
[----:B------:R-:W-:-:S04]  /*19d0*/  FFMA R8, R9, R43, R8 ;  /* 0x0000002b09087223 */ /* 0x000fc80000000008 */
[----:B------:R-:W-:Y:S01]  /*19e0*/  FFMA R26, R11, R44, R8 ;  /* 0x0000002c0b1a7223 */ /* 0x000fe20000000008 */
[----:B------:R-:W-:Y:S06]  /*19f0*/  @P2 BRA `(.L_x_22) ;  /* 0xfffffff8009c2947 */ /* 0x000fec000383ffff */
[----:B------:R-:W-:-:S07]  /*1a00*/  IMAD.MOV.U32 R18, RZ, RZ, R5 ;  /* 0x000000ffff127224 */ /* 0x000fce00078e0005 */
.L_x_21:
[----:B------:R-:W-:Y:S05]  /*1a10*/  @!P0 BRA `(.L_x_23) ;  /* 0x0000000400b88947 */ /* 0x000fea0003800000 */
[----:B------:R-:W-:Y:S02]  /*1a20*/  IADD3 R8, PT, PT, R7, -0x1, RZ ;  /* 0xffffffff07087810 */ /* 0x000fe40007ffe0ff */
[----:B------:R-:W-:Y:S02]  /*1a30*/  ISETP.NE.AND P3, PT, R6, RZ, PT ;  /* 0x000000ff0600720c */ /* 0x000fe40003f65270 */
[----:B------:R-:W-:-:S13]  /*1a40*/  ISETP.GE.U32.AND P2, PT, R8, 0x7, PT ;  /* 0x000000070800780c */ /* 0x000fda0003f46070 */
[----:B------:R-:W-:Y:S05]  /*1a50*/  @!P2 BRA `(.L_x_24) ;  /* 0x0000000000bca947 */ /* 0x000fea0003800000 */
[----:B------:R-:W0:Y:S01]  /*1a60*/  LDC.64 R10, c[0x0][0x380] ;  /* 0x0000e000ff0a7b82 */ /* 0x000e220000000a00 */
[--C-:B------:R-:W-:Y:S02]  /*1a70*/  IMAD R19, R16, UR9, R18.reuse ;  /* 0x0000000910137c24 */ /* 0x100fe4000f8e0212 */
[----:B------:R-:W-:-:S05]  /*1a80*/  IMAD.IADD R21, R17, 0x1, R18 ;  /* 0x0000000111157824 */ /* 0x000fca00078e0212 */
        /* <DEDUP_REMOVED lines=18> */
[----:B------:R0:W5:Y:S01]  /*1bb0*/  LDG.E.U16.CONSTANT R28, desc[UR16][R8.64+0xe] ;  /* 0x00000e10081c7981 */ /* 0x000162000c1e9500 */
[----:B------:R-:W-:-:S02]  /*1bc0*/  IADD3 R18, PT, PT, R18, 0x8, RZ ;  /* 0x0000000812127810 */ /* 0x000fc40007ffe0ff */
[----:B--2---:R-:W-:Y:S02]  /*1bd0*/  SHF.L.U32 R29, R29, 0x10, RZ ;  /* 0x000000101d1d7819 */ /* 0x004fe400000006ff */
[----:B---3--:R-:W-:Y:S01]  /*1be0*/  SHF.L.U32 R32, R31, 0x10, RZ ;  /* 0x000000101f207819 */ /* 0x008fe200000006ff */
[----:B----4-:R-:W-:Y:S02]  /*1bf0*/  IMAD.U32 R30, R30, 0x10000, RZ ;  /* 0x000100001e1e7824 */ /* 0x010fe400078e00ff */
[----:B-----5:R-:W-:Y:S02]  /*1c00*/  IMAD.U32 R33, R33, 0x10000, RZ ;  /* 0x0001000021217824 */ /* 0x020fe400078e00ff */
[----:B------:R-:W-:Y:S01]  /*1c10*/  FFMA R29, R29, R30, R26 ;  /* 0x0000001e1d1d7223 */ /* 0x000fe2000000001a */
[----:B------:R-:W-:-:S03]  /*1c20*/  SHF.L.U32 R34, R34, 0x10, RZ ;  /* 0x0000001022227819 */ /* 0x000fc600000006ff */
[----:B------:R-:W-:Y:S01]  /*1c30*/  FFMA R29, R32, R33, R29 ;  /* 0x00000021201d7223 */ /* 0x000fe2000000001d */
[----:B------:R-:W-:Y:S01]  /*1c40*/  IMAD.U32 R35, R35, 0x10000, RZ ;  /* 0x0001000023237824 */ /* 0x000fe200078e00ff */
[----:B------:R-:W-:-:S03]  /*1c50*/  SHF.L.U32 R36, R36, 0x10, RZ ;  /* 0x0000001024247819 */ /* 0x000fc600000006ff */
[----:B------:R-:W-:Y:S01]  /*1c60*/  FFMA R29, R34, R35, R29 ;  /* 0x00000023221d7223 */ /* 0x000fe2000000001d */
[----:B------:R-:W-:Y:S01]  /*1c70*/  IMAD.U32 R37, R37, 0x10000, RZ ;  /* 0x0001000025257824 */ /* 0x000fe200078e00ff */
[----:B0-----:R-:W-:-:S03]  /*1c80*/  SHF.L.U32 R8, R19, 0x10, RZ ;  /* 0x0000001013087819 */ /* 0x001fc600000006ff */
        /* <DEDUP_REMOVED lines=10> */
[----:B------:R-:W-:-:S04]  /*1d30*/  IMAD.U32 R28, R28, 0x10000, RZ ;  /* 0x000100001c1c7824 */ /* 0x000fc800078e00ff */
[----:B------:R-:W-:-:S07]  /*1d40*/  FFMA R26, R27, R28, R8 ;  /* 0x0000001c1b1a7223 */ /* 0x000fce0000000008 */
.L_x_24:
[----:B------:R-:W-:Y:S05]  /*1d50*/  @!P3 BRA `(.L_x_23) ;  /* 0x0000000000e8b947 */ /* 0x000fea0003800000 */
[----:B------:R-:W-:Y:S01]  /*1d60*/  VIADD R8, R6, 0xffffffff ;  /* 0xffffffff06087836 */ /* 0x000fe20000000000 */
[----:B------:R-:W-:-:S04]  /*1d70*/  UISETP.NE.AND UP0, UPT, UR11, URZ, UPT ;  /* 0x000000ff0b00728c */ /* 0x000fc8000bf05270 */
[----:B------:R-:W-:-:S13]  /*1d80*/  ISETP.GE.U32.AND P2, PT, R8, 0x3, PT ;  /* 0x000000030800780c */ /* 0x000fda0003f46070 */
[----:B------:R-:W-:Y:S05]  /*1d90*/  @!P2 BRA `(.L_x_25) ;  /* 0x00000000006ca947 */ /* 0x000fea0003800000 */
[----:B------:R-:W0:Y:S01]  /*1da0*/  LDC.64 R10, c[0x0][0x388] ;  /* 0x0000e200ff0a7b82 */ /* 0x000e220000000a00 */
[----:B------:R-:W-:Y:S01]  /*1db0*/  IADD3 R21, PT, PT, R17, R18, RZ ;  /* 0x0000001211157210 */ /* 0x000fe20007ffe0ff */
[----:B------:R-:W-:-:S06]  /*1dc0*/  IMAD R19, R16, UR9, R18 ;  /* 0x0000000910137c24 */ /* 0x000fcc000f8e0212 */
        /* <DEDUP_REMOVED lines=10> */
[----:B------:R-:W5:Y:S01]  /*1e70*/  LDG.E.U16.CONSTANT R27, desc[UR16][R8.64+0x6] ;  /* 0x00000610081b7981 */ /* 0x000f62000c1e9500 */
[----:B------:R-:W-:Y:S01]  /*1e80*/  VIADD R18, R18, 0x4 ;  /* 0x0000000412127836 */ /* 0x000fe20000000000 */
[----:B--2---:R-:W-:-:S02]  /*1e90*/  SHF.L.U32 R21, R21, 0x10, RZ ;  /* 0x0000001015157819 */ /* 0x004fc400000006ff */
        /* <DEDUP_REMOVED lines=9> */
[----:B------:R-:W-:-:S04]  /*1f30*/  IMAD.U32 R26, R27, 0x10000, RZ ;  /* 0x000100001b1a7824 */ /* 0x000fc800078e00ff */
[----:B------:R-:W-:-:S07]  /*1f40*/  FFMA R26, R26, R28, R19 ;  /* 0x0000001c1a1a7223 */ /* 0x000fce0000000013 */
.L_x_25:
[----:B------:R-:W-:Y:S05]  /*1f50*/  BRA.U !UP0, `(.L_x_23) ;  /* 0x0000000108687547 */ /* 0x000fea000b800000 */
[----:B------:R-:W0:Y:S01]  /*1f60*/  LDC.64 R10, c[0x0][0x388] ;  /* 0x0000e200ff0a7b82 */ /* 0x000e220000000a00 */
[----:B------:R-:W-:Y:S01]  /*1f70*/  IADD3 R17, PT, PT, R17, R18, RZ ;  /* 0x0000001211117210 */ /* 0x000fe20007ffe0ff */
[----:B------:R-:W-:-:S06]  /*1f80*/  IMAD R19, R16, UR9, R18 ;  /* 0x0000000910137c24 */ /* 0x000fcc000f8e0212 */
[----:B------:R-:W1:Y:S01]  /*1f90*/  LDC.64 R8, c[0x0][0x380] ;  /* 0x0000e000ff087b82 */ /* 0x000e620000000a00 */
[----:B0-----:R-:W-:-:S05]  /*1fa0*/  IMAD.WIDE R10, R17, 0x2, R10 ;  /* 0x00000002110a7825 */ /* 0x001fca00078e020a */
[----:B------:R-:W2:Y:S01]  /*1fb0*/  LDG.E.U16.CONSTANT R18, desc[UR16][R10.64] ;  /* 0x000000100a127981 */ /* 0x000ea2000c1e9500 */
[----:B-1----:R-:W-:-:S05]  /*1fc0*/  IMAD.WIDE R8, R19, 0x2, R8 ;  /* 0x0000000213087825 */ /* 0x002fca00078e0208 */
[----:B------:R-:W3:Y:S01]  /*1fd0*/  LDG.E.U16.CONSTANT R16, desc[UR16][R8.64] ;  /* 0x0000001008107981 */ /* 0x000ee2000c1e9500 */
[----:B------:R-:W-:Y:S01]  /*1fe0*/  UISETP.NE.AND UP0, UPT, UR11, 0x1, UPT ;  /* 0x000000010b00788c */ /* 0x000fe2000bf05270 */
[----:B--2---:R-:W-:Y:S01]  /*1ff0*/  SHF.L.U32 R18, R18, 0x10, RZ ;  /* 0x0000001012127819 */ /* 0x004fe200000006ff */
[----:B---3--:R-:W-:-:S04]  /*2000*/  IMAD.U32 R17, R16, 0x10000, RZ ;  /* 0x0001000010117824 */ /* 0x008fc800078e00ff */
[----:B------:R-:W-:-:S03]  /*2010*/  FFMA R26, R17, R18, R26 ;  /* 0x00000012111a7223 */ /* 0x000fc6000000001a */
[----:B------:R-:W-:Y:S05]  /*2020*/  BRA.U !UP0, `(.L_x_23) ;  /* 0x0000000108347547 */ /* 0x000fea000b800000 */
[----:B------:R-:W-:Y:S01]  /*2030*/  UISETP.NE.AND UP0, UPT, UR11, 0x2, UPT ;  /* 0x000000020b00788c */ /* 0x000fe2000bf05270 */
[----:B------:R-:W2:Y:S04]  /*2040*/  LDG.E.U16.CONSTANT R18, desc[UR16][R10.64+0x2] ;  /* 0x000002100a127981 */ /* 0x000ea8000c1e9500 */
[----:B------:R-:W3:Y:S01]  /*2050*/  LDG.E.U16.CONSTANT R16, desc[UR16][R8.64+0x2] ;  /* 0x0000021008107981 */ /* 0x000ee2000c1e9500 */
[----:B------:R-:W-:-:S13]  /*2060*/  PLOP3.LUT P2, PT, PT, PT, UP0, 0x80, 0x8 ;  /* 0x000000000008781c */ /* 0x000fda0003f4f008 */
[----:B------:R-:W4:Y:S04]  /*2070*/  @P2 LDG.E.U16.CONSTANT R17, desc[UR16][R8.64+0x4] ;  /* 0x0000041008112981 */ /* 0x000f28000c1e9500 */
[----:B------:R-:W5:Y:S01]  /*2080*/  @P2 LDG.E.U16.CONSTANT R19, desc[UR16][R10.64+0x4] ;  /* 0x000004100a132981 */ /* 0x000f62000c1e9500 */
[----:B--2---:R-:W-:Y:S02]  /*2090*/  SHF.L.U32 R18, R18, 0x10, RZ ;  /* 0x0000001012127819 */ /* 0x004fe400000006ff */
[----:B----4-:R-:W-:Y:S01]  /*20a0*/  @P2 R2UR UR7, R17 ;  /* 0x00000000110722ca */ /* 0x010fe200000e0000 */
[----:B---3--:R-:W-:Y:S02]  /*20b0*/  IMAD.U32 R17, R16, 0x10000, RZ ;  /* 0x0001000010117824 */ /* 0x008fe400078e00ff */
[----:B-----5:R-:W-:-:S02]  /*20c0*/  @P2 IMAD.U32 R19, R19, 0x10000, RZ ;  /* 0x0001000013132824 */ /* 0x020fc400078e00ff */
[----:B------:R-:W-:-:S08]  /*20d0*/  FFMA R26, R17, R18, R26 ;  /* 0x00000012111a7223 */ /* 0x000fd0000000001a */
[----:B------:R-:W-:-:S06]  /*20e0*/  @UP0 USHF.L.U32 UR7, UR7, 0x10, URZ ;  /* 0x0000001007070899 */ /* 0x000fcc00080006ff */
[----:B------:R-:W-:-:S07]  /*20f0*/  @P2 FFMA R26, R19, UR7, R26 ;  /* 0x00000007131a2c23 */ /* 0x000fce000800001a */
.L_x_23:
[----:B------:R-:W0:Y:S01]  /*2100*/  S2UR UR8, SR_CgaCtaId ;  /* 0x00000000000879c3 */ /* 0x000e220000008800 */
[----:B------:R-:W1:Y:S01]  /*2110*/  LDCU UR13, c[0x0][0x3b4] ;  /* 0x00007680ff0d77ac */ /* 0x000e620008000800 */
[----:B------:R-:W-:Y:S01]  /*2120*/  UMOV UR7, 0x400 ;  /* 0x0000040000077882 */ /* 0x000fe20000000000 */
[----:B-1----:R-:W-:Y:S01]  /*2130*/  FMUL R26, R26, UR13 ;  /* 0x0000000d1a1a7c20 */ /* 0x002fe20008400000 */
[----:B0-----:R-:W-:-:S06]  /*2140*/  ULEA UR7, UR8, UR7, 0x18 ;  /* 0x0000000708077291 */ /* 0x001fcc000f8ec0ff */
[C---:B------:R-:W-:Y:S02]  /*2150*/  LEA R9, R15.reuse, UR7, 0x2 ;  /* 0x000000070f097c11 */ /* 0x040fe4000f8e10ff */
[----:B------:R-:W-:-:S03]  /*2160*/  IADD3 R15, PT, PT, R15, 0x20, RZ ;  /* 0x000000200f0f7810 */ /* 0x000fc60007ffe0ff */
[----:B------:R0:W-:Y:S01]  /*2170*/  STS [R9], R26 ;  /* 0x0000001a09007388 */ /* 0x0001e20000000800 */
[----:B------:R-:W-:-:S13]  /*2180*/  ISETP.GE.AND P2, PT, R15, R14, PT ;  /* 0x0000000e0f00720c */ /* 0x000fda0003f46270 */
[----:B0-----:R-:W-:Y:S05]  /*2190*/  @!P2 BRA `(.L_x_26) ;  /* 0xfffffff00094a947 */ /* 0x001fea000383ffff */
.L_x_20:
[----:B------:R-:W-:Y:S05]  /*21a0*/  BSYNC.RECONVERGENT B0 ;  /* 0x0000000000007941 */ /* 0x000fea0003800200 */
.L_x_19:
[----:B------:R-:W-:Y:S01]  /*21b0*/  ISETP.GE.AND P0, PT, R13, UR38, PT ;  /* 0x000000260d007c0c */ /* 0x000fe2000bf06270 */
[----:B------:R-:W-:-:S12]  /*21c0*/  IMAD.MOV.U32 R11, RZ, RZ, R13 ;  /* 0x000000ffff0b7224 */ /* 0x000fd800078e000d */
[----:B------:R-:W-:Y:S05]  /*21d0*/  @!P0 BRA `(.L_x_27) ;  /* 0xfffffff000588947 */ /* 0x000fea000383ffff */
.L_x_6:
[----:B------:R-:W-:Y:S01]  /*21e0*/  BAR.SYNC.DEFER_BLOCKING 0x0 ;  /* 0x0000000000007b1d */ /* 0x000fe20000010000 */
[----:B------:R-:W-:Y:S02]  /*21f0*/  ISETP.GE.AND P0, PT, R0, UR38, PT ;  /* 0x0000002600007c0c */ /* 0x000fe4000bf06270 */
[----:B------:R-:W-:-:S03]  /*2200*/  MOV R8, 0xff800000 ;  /* 0xff80000000087802 */ /* 0x000fc60000000f00 */
[----:B------:R-:W-:Y:S08]  /*2210*/  BSSY.RECONVERGENT B0, `(.L_x_28) ;  /* 0x0000064000007945 */ /* 0x000ff00003800200 */
[----:B------:R-:W-:Y:S05]  /*2220*/  @P0 BRA `(.L_x_29) ;  /* 0x0000000400880947 */ /* 0x000fea0003800000 */
[----:B------:R-:W-:Y:S01]  /*2230*/  ISETP.GE.U32.AND P0, PT, R2, 0x1e0, PT ;  /* 0x000001e00200780c */ /* 0x000fe20003f06070 */
[----:B------:R-:W-:Y:S01]  /*2240*/  BSSY.RECONVERGENT B1, `(.L_x_30) ;  /* 0x0000029000017945 */ /* 0x000fe20003800200 */
[----:B------:R-:W-:Y:S01]  /*2250*/  LOP3.LUT P2, R31, R12, 0xf, RZ, 0xc0, !PT ;  /* 0x0000000f0c1f7812 */ /* 0x000fe2000784c0ff */
[----:B------:R-:W-:Y:S01]  /*2260*/  IMAD.MOV.U32 R8, RZ, RZ, -0x800000 ;  /* 0xff800000ff087424 */ /* 0x000fe200078e00ff */
[----:B------:R-:W-:-:S09]  /*2270*/  MOV R2, R0 ;  /* 0x0000000000027202 */ /* 0x000fd20000000f00 */
[----:B------:R-:W-:Y:S05]  /*2280*/  @!P0 BRA `(.L_x_31) ;  /* 0x0000000000908947 */ /* 0x000fea0003800000 */
[----:B------:R-:W4:Y:S01]  /*2290*/  S2R R11, SR_CgaCtaId ;  /* 0x00000000000b7919 */ /* 0x000f220000008800 */
[----:B------:R-:W-:Y:S01]  /*22a0*/  MOV R2, 0x400 ;  /* 0x0000040000027802 */ /* 0x000fe20000000f00 */
[----:B------:R-:W-:Y:S01]  /*22b0*/  IMAD.MOV.U32 R9, RZ, RZ, RZ ;  /* 0x000000ffff097224 */ /* 0x000fe200078e00ff */
[----:B------:R-:W-:Y:S02]  /*22c0*/  LOP3.LUT R30, R12, 0xffffff0, RZ, 0xc0, !PT ;  /* 0x0ffffff00c1e7812 */ /* 0x000fe400078ec0ff */
[----:B------:R-:W-:Y:S02]  /*22d0*/  MOV R8, 0xff800000 ;  /* 0xff80000000087802 */ /* 0x000fe40000000f00 */
[----:B----4-:R-:W-:Y:S01]  /*22e0*/  LEA R29, R11, R2, 0x18 ;  /* 0x000000020b1d7211 */ /* 0x010fe200078ec0ff */
[----:B------:R-:W-:-:S07]  /*22f0*/  IMAD.MOV.U32 R2, RZ, RZ, R0 ;  /* 0x000000ffff027224 */ /* 0x000fce00078e0000 */
.L_x_32:
[C---:B--23--:R-:W-:Y:S01]  /*2300*/  LEA R10, R2.reuse, R29, 0x2 ;  /* 0x0000001d020a7211 */ /* 0x04cfe200078e10ff */
[----:B------:R-:W-:Y:S01]  /*2310*/  VIADD R9, R9, 0x10 ;  /* 0x0000001009097836 */ /* 0x000fe20000000000 */
[----:B------:R-:W-:-:S03]  /*2320*/  IADD3 R2, PT, PT, R2, 0x200, RZ ;  /* 0x0000020002027810 */ /* 0x000fc60007ffe0ff */
[----:B------:R-:W-:Y:S01]  /*2330*/  LDS R11, [R10] ;  /* 0x000000000a0b7984 */ /* 0x000fe20000000800 */
[----:B------:R-:W-:-:S03]  /*2340*/  ISETP.NE.AND P0, PT, R9, R30, PT ;  /* 0x0000001e0900720c */ /* 0x000fc60003f05270 */
[----:B------:R-:W2:Y:S04]  /*2350*/  LDS R13, [R10+0x80] ;  /* 0x000080000a0d7984 */ /* 0x000ea80000000800 */
[----:B01----:R-:W-:Y:S04]  /*2360*/  LDS R14, [R10+0x100] ;  /* 0x000100000a0e7984 */ /* 0x003fe80000000800 */
[----:B------:R-:W0:Y:S04]  /*2370*/  LDS R15, [R10+0x180] ;  /* 0x000180000a0f7984 */ /* 0x000e280000000800 */
[----:B------:R-:W-:Y:S04]  /*2380*/  LDS R16, [R10+0x200] ;  /* 0x000200000a107984 */ /* 0x000fe80000000800 */
[----:B------:R-:W1:Y:S04]  /*2390*/  LDS R17, [R10+0x280] ;  /* 0x000280000a117984 */ /* 0x000e680000000800 */
[----:B------:R-:W-:Y:S04]  /*23a0*/  LDS R18, [R10+0x300] ;  /* 0x000300000a127984 */ /* 0x000fe80000000800 */
[----:B------:R-:W3:Y:S04]  /*23b0*/  LDS R19, [R10+0x380] ;  /* 0x000380000a137984 */ /* 0x000ee80000000800 */
[----:B------:R-:W-:Y:S04]  /*23c0*/  LDS R22, [R10+0x400] ;  /* 0x000400000a167984 */ /* 0x000fe80000000800 */
[----:B------:R-:W4:Y:S04]  /*23d0*/  LDS R21, [R10+0x480] ;  /* 0x000480000a157984 */ /* 0x000f280000000800 */
[----:B------:R-:W-:Y:S04]  /*23e0*/  LDS R24, [R10+0x500] ;  /* 0x000500000a187984 */ /* 0x000fe80000000800 */
[----:B------:R-:W5:Y:S01]  /*23f0*/  LDS R23, [R10+0x580] ;  /* 0x000580000a177984 */ /* 0x000f620000000800 */
[----:B--2---:R-:W-:-:S03]  /*2400*/  FMNMX3 R11, R8, R11, R13, !PT ;  /* 0x0000000b080b7276 */ /* 0x004fc6000780000d */
[----:B------:R-:W-:Y:S04]  /*2410*/  LDS R26, [R10+0x600] ;  /* 0x000600000a1a7984 */ /* 0x000fe80000000800 */
[----:B------:R-:W2:Y:S01]  /*2420*/  LDS R25, [R10+0x680] ;  /* 0x000680000a197984 */ /* 0x000ea20000000800 */
[----:B0-----:R-:W-:-:S03]  /*2430*/  FMNMX3 R11, R11, R14, R15, !PT ;  /* 0x0000000e0b0b7276 */ /* 0x001fc6000780000f */
[----:B------:R-:W-:Y:S04]  /*2440*/  LDS R28, [R10+0x700] ;  /* 0x000700000a1c7984 */ /* 0x000fe80000000800 */
[----:B------:R-:W0:Y:S01]  /*2450*/  LDS R27, [R10+0x780] ;  /* 0x000780000a1b7984 */ /* 0x000e220000000800 */
[----:B-1----:R-:W-:-:S04]  /*2460*/  FMNMX3 R11, R11, R16, R17, !PT ;  /* 0x000000100b0b7276 */ /* 0x002fc80007800011 */
[----:B---3--:R-:W-:-:S04]  /*2470*/  FMNMX3 R11, R11, R18, R19, !PT ;  /* 0x000000120b0b7276 */ /* 0x008fc80007800013 */
[----:B----4-:R-:W-:-:S04]  /*2480*/  FMNMX3 R11, R11, R22, R21, !PT ;  /* 0x000000160b0b7276 */ /* 0x010fc80007800015 */
[----:B-----5:R-:W-:-:S04]  /*2490*/  FMNMX3 R11, R11, R24, R23, !PT ;  /* 0x000000180b0b7276 */ /* 0x020fc80007800017 */
[----:B--2---:R-:W-:-:S04]  /*24a0*/  FMNMX3 R11, R11, R26, R25, !PT ;  /* 0x0000001a0b0b7276 */ /* 0x004fc80007800019 */
[----:B0-----:R-:W-:Y:S01]  /*24b0*/  FMNMX3 R8, R11, R28, R27, !PT ;  /* 0x0000001c0b087276 */ /* 0x001fe2000780001b */
[----:B------:R-:W-:Y:S06]  /*24c0*/  @P0 BRA `(.L_x_32) ;  /* 0xfffffffc008c0947 */ /* 0x000fec000383ffff */
.L_x_31:
[----:B------:R-:W-:Y:S05]  /*24d0*/  BSYNC.RECONVERGENT B1 ;  /* 0x0000000000017941 */ /* 0x000fea0003800200 */
.L_x_30:
[----:B------:R-:W-:Y:S05]  /*24e0*/  @!P2 BRA `(.L_x_29) ;  /* 0x0000000000d8a947 */ /* 0x000fea0003800000 */
[----:B------:R-:W-:Y:S01]  /*24f0*/  ISETP.GE.U32.AND P0, PT, R31, 0x8, PT ;  /* 0x000000081f00780c */ /* 0x000fe20003f06070 */
[----:B------:R-:W-:Y:S01]  /*2500*/  BSSY.RECONVERGENT B1, `(.L_x_33) ;  /* 0x0000014000017945 */ /* 0x000fe20003800200 */
[----:B------:R-:W-:-:S11]  /*2510*/  LOP3.LUT P2, R19, R12, 0x7, RZ, 0xc0, !PT ;  /* 0x000000070c137812 */ /* 0x000fd6000784c0ff */
[----:B------:R-:W-:Y:S05]  /*2520*/  @!P0 BRA `(.L_x_34) ;  /* 0x0000000000448947 */ /* 0x000fea0003800000 */
[----:B------:R-:W4:Y:S01]  /*2530*/  S2UR UR8, SR_CgaCtaId ;  /* 0x00000000000879c3 */ /* 0x000f220000008800 */
[----:B------:R-:W-:Y:S02]  /*2540*/  UMOV UR7, 0x400 ;  /* 0x0000040000077882 */ /* 0x000fe40000000000 */
[----:B----4-:R-:W-:-:S06]  /*2550*/  ULEA UR7, UR8, UR7, 0x18 ;  /* 0x0000000708077291 */ /* 0x010fcc000f8ec0ff */
[C---:B------:R-:W-:Y:S01]  /*2560*/  LEA R9, R2.reuse, UR7, 0x2 ;  /* 0x0000000702097c11 */ /* 0x040fe2000f8e10ff */
[----:B------:R-:W-:-:S04]  /*2570*/  VIADD R2, R2, 0x100 ;  /* 0x0000010002027836 */ /* 0x000fc80000000000 */
[----:B------:R-:W-:Y:S04]  /*2580*/  LDS R11, [R9] ;  /* 0x00000000090b7984 */ /* 0x000fe80000000800 */
[----:B--23--:R-:W2:Y:S04]  /*2590*/  LDS R10, [R9+0x80] ;  /* 0x00008000090a7984 */ /* 0x00cea80000000800 */
[----:B------:R-:W-:Y:S04]  /*25a0*/  LDS R13, [R9+0x100] ;  /* 0x00010000090d7984 */ /* 0x000fe80000000800 */
[----:B01----:R-:W0:Y:S04]  /*25b0*/  LDS R14, [R9+0x180] ;  /* 0x00018000090e7984 */ /* 0x003e280000000800 */
[----:B------:R-:W-:Y:S04]  /*25c0*/  LDS R15, [R9+0x200] ;  /* 0x00020000090f7984 */ /* 0x000fe80000000800 */
[----:B------:R-:W1:Y:S04]  /*25d0*/  LDS R16, [R9+0x280] ;  /* 0x0002800009107984 */ /* 0x000e680000000800 */
[----:B------:R-:W-:Y:S04]  /*25e0*/  LDS R17, [R9+0x300] ;  /* 0x0003000009117984 */ /* 0x000fe80000000800 */
[----:B------:R-:W3:Y:S01]  /*25f0*/  LDS R18, [R9+0x380] ;  /* 0x0003800009127984 */ /* 0x000ee20000000800 */
[----:B--2---:R-:W-:-:S04]  /*2600*/  FMNMX3 R10, R8, R11, R10, !PT ;  /* 0x0000000b080a7276 */ /* 0x004fc8000780000a */
[----:B0-----:R-:W-:-:S04]  /*2610*/  FMNMX3 R10, R10, R13, R14, !PT ;  /* 0x0000000d0a0a7276 */ /* 0x001fc8000780000e */
[----:B-1----:R-:W-:-:S04]  /*2620*/  FMNMX3 R10, R10, R15, R16, !PT ;  /* 0x0000000f0a0a7276 */ /* 0x002fc80007800010 */
[----:B---3--:R-:W-:-:S07]  /*2630*/  FMNMX3 R8, R10, R17, R18, !PT ;  /* 0x000000110a087276 */ /* 0x008fce0007800012 */
.L_x_34:
[----:B------:R-:W-:Y:S05]  /*2640*/  BSYNC.RECONVERGENT B1 ;  /* 0x0000000000017941 */ /* 0x000fea0003800200 */
.L_x_33:
[----:B------:R-:W-:Y:S05]  /*2650*/  @!P2 BRA `(.L_x_29) ;  /* 0x00000000007ca947 */ /* 0x000fea0003800000 */
[----:B------:R-:W-:Y:S01]  /*2660*/  ISETP.GE.U32.AND P0, PT, R19, 0x4, PT ;  /* 0x000000041300780c */ /* 0x000fe20003f06070 */
[----:B------:R-:W-:Y:S01]  /*2670*/  BSSY.RECONVERGENT B1, `(.L_x_35) ;  /* 0x000000f000017945 */ /* 0x000fe20003800200 */
[----:B------:R-:W-:-:S04]  /*2680*/  LOP3.LUT R12, R12, 0x3, RZ, 0xc0, !PT ;  /* 0x000000030c0c7812 */ /* 0x000fc800078ec0ff */
[----:B------:R-:W-:-:S07]  /*2690*/  ISETP.NE.AND P2, PT, R12, RZ, PT ;  /* 0x000000ff0c00720c */ /* 0x000fce0003f45270 */
[----:B------:R-:W-:Y:S06]  /*26a0*/  @!P0 BRA `(.L_x_36) ;  /* 0x00000000002c8947 */ /* 0x000fec0003800000 */
[----:B------:R-:W4:Y:S01]  /*26b0*/  S2UR UR8, SR_CgaCtaId ;  /* 0x00000000000879c3 */ /* 0x000f220000008800 */
[----:B------:R-:W-:Y:S02]  /*26c0*/  UMOV UR7, 0x400 ;  /* 0x0000040000077882 */ /* 0x000fe40000000000 */
[----:B----4-:R-:W-:-:S06]  /*26d0*/  ULEA UR7, UR8, UR7, 0x18 ;  /* 0x0000000708077291 */ /* 0x010fcc000f8ec0ff */
[C---:B------:R-:W-:Y:S02]  /*26e0*/  LEA R9, R2.reuse, UR7, 0x2 ;  /* 0x0000000702097c11 */ /* 0x040fe4000f8e10ff */
[----:B------:R-:W-:-:S03]  /*26f0*/  IADD3 R2, PT, PT, R2, 0x80, RZ ;  /* 0x0000008002027810 */ /* 0x000fc60007ffe0ff */
[----:B------:R-:W-:Y:S04]  /*2700*/  LDS R11, [R9] ;  /* 0x00000000090b7984 */ /* 0x000fe80000000800 */
[----:B--23--:R-:W2:Y:S04]  /*2710*/  LDS R10, [R9+0x80] ;  /* 0x00008000090a7984 */ /* 0x00cea80000000800 */
[----:B------:R-:W-:Y:S04]  /*2720*/  LDS R13, [R9+0x100] ;  /* 0x00010000090d7984 */ /* 0x000fe80000000800 */
[----:B01----:R-:W0:Y:S01]  /*2730*/  LDS R14, [R9+0x180] ;  /* 0x00018000090e7984 */ /* 0x003e220000000800 */
[----:B--2---:R-:W-:-:S04]  /*2740*/  FMNMX3 R8, R8, R11, R10, !PT ;  /* 0x0000000b08087276 */ /* 0x004fc8000780000a */
[----:B0-----:R-:W-:-:S07]  /*2750*/  FMNMX3 R8, R8, R13, R14, !PT ;  /* 0x0000000d08087276 */ /* 0x001fce000780000e */
.L_x_36:
[----:B------:R-:W-:Y:S05]  /*2760*/  BSYNC.RECONVERGENT B1 ;  /* 0x0000000000017941 */ /* 0x000fea0003800200 */
.L_x_35:
[----:B------:R-:W-:Y:S05]  /*2770*/  @!P2 BRA `(.L_x_29) ;  /* 0x000000000034a947 */ /* 0x000fea0003800000 */
[----:B------:R-:W4:Y:S01]  /*2780*/  S2UR UR8, SR_CgaCtaId ;  /* 0x00000000000879c3 */ /* 0x000f220000008800 */
[----:B------:R-:W-:Y:S01]  /*2790*/  UMOV UR7, 0x400 ;  /* 0x0000040000077882 */ /* 0x000fe20000000000 */
[----:B------:R-:W-:Y:S01]  /*27a0*/  ISETP.NE.AND P0, PT, R12, 0x1, PT ;  /* 0x000000010c00780c */ /* 0x000fe20003f05270 */
[----:B----4-:R-:W-:-:S06]  /*27b0*/  ULEA UR7, UR8, UR7, 0x18 ;  /* 0x0000000708077291 */ /* 0x010fcc000f8ec0ff */
[----:B------:R-:W-:-:S05]  /*27c0*/  LEA R2, R2, UR7, 0x2 ;  /* 0x0000000702027c11 */ /* 0x000fca000f8e10ff */
[----:B------:R-:W4:Y:S02]  /*27d0*/  LDS R9, [R2] ;  /* 0x0000000002097984 */ /* 0x000f240000000800 */
[----:B----4-:R-:W-:Y:S01]  /*27e0*/  FMNMX R8, R8, R9, !PT ;  /* 0x0000000908087209 */ /* 0x010fe20007800000 */
[----:B------:R-:W-:Y:S06]  /*27f0*/  @!P0 BRA `(.L_x_29) ;  /* 0x0000000000148947 */ /* 0x000fec0003800000 */
[----:B------:R-:W-:Y:S01]  /*2800*/  ISETP.NE.AND P0, PT, R12, 0x2, PT ;  /* 0x000000020c00780c */ /* 0x000fe20003f05270 */
[----:B------:R-:W4:-:S12]  /*2810*/  LDS R9, [R2+0x80] ;  /* 0x0000800002097984 */ /* 0x000f180000000800 */
[----:B------:R-:W5:Y:S01]  /*2820*/  @P0 LDS R11, [R2+0x100] ;  /* 0x00010000020b0984 */ /* 0x000f620000000800 */
[----:B----4-:R-:W-:-:S04]  /*2830*/  FMNMX R8, R8, R9, !PT ;  /* 0x0000000908087209 */ /* 0x010fc80007800000 */
[----:B-----5:R-:W-:-:S07]  /*2840*/  @P0 FMNMX R8, R8, R11, !PT ;  /* 0x0000000b08080209 */ /* 0x020fce0007800000 */
.L_x_29:
[----:B------:R-:W-:Y:S05]  /*2850*/  BSYNC.RECONVERGENT B0 ;  /* 0x0000000000007941 */ /* 0x000fea0003800200 */
.L_x_28:
[----:B------:R-:W4:Y:S01]  /*2860*/  SHFL.BFLY PT, R9, R8, 0x10, 0x1f ;  /* 0x0e001f0008097f89 */ /* 0x000f2200000e0000 */
[----:B------:R-:W-:Y:S01]  /*2870*/  ISETP.GE.AND P0, PT, R0, UR38, PT ;  /* 0x0000002600007c0c */ /* 0x000fe2000bf06270 */
[----:B------:R-:W-:Y:S01]  /*2880*/  BSSY.RECONVERGENT B0, `(.L_x_37) ;  /* 0x0000027000007945 */ /* 0x000fe20003800200 */
[----:B------:R-:W-:Y:S01]  /*2890*/  IMAD.MOV.U32 R16, RZ, RZ, 0x3bbb989d ;  /* 0x3bbb989dff107424 */ /* 0x000fe200078e00ff */
[----:B------:R-:W-:Y:S02]  /*28a0*/  MOV R17, 0x437c0000 ;  /* 0x437c000000117802 */ /* 0x000fe40000000f00 */
[----:B----4-:R-:W-:-:S05]  /*28b0*/  FMNMX R9, R9, R8, !PT ;  /* 0x0000000809097209 */ /* 0x010fca0007800000 */
[----:B------:R-:W4:Y:S02]  /*28c0*/  SHFL.BFLY PT, R2, R9, 0x8, 0x1f ;  /* 0x0d001f0009027f89 */ /* 0x000f2400000e0000 */
[----:B----4-:R-:W-:Y:S01]  /*28d0*/  FMNMX R2, R9, R2, !PT ;  /* 0x0000000209027209 */ /* 0x010fe20007800000 */
[----:B------:R-:W-:-:S04]  /*28e0*/  IMAD.MOV.U32 R9, RZ, RZ, RZ ;  /* 0x000000ffff097224 */ /* 0x000fc800078e00ff */
[----:B------:R-:W4:Y:S02]  /*28f0*/  SHFL.BFLY PT, R11, R2, 0x4, 0x1f ;  /* 0x0c801f00020b7f89 */ /* 0x000f2400000e0000 */
[----:B----4-:R-:W-:-:S05]  /*2900*/  FMNMX R11, R2, R11, !PT ;  /* 0x0000000b020b7209 */ /* 0x010fca0007800000 */
[----:B--23--:R-:W2:Y:S02]  /*2910*/  SHFL.BFLY PT, R10, R11, 0x2, 0x1f ;  /* 0x0c401f000b0a7f89 */ /* 0x00cea400000e0000 */
[----:B--2---:R-:W-:-:S05]  /*2920*/  FMNMX R10, R11, R10, !PT ;  /* 0x0000000a0b0a7209 */ /* 0x004fca0007800000 */
[----:B------:R-:W2:Y:S02]  /*2930*/  SHFL.BFLY PT, R13, R10, 0x1, 0x1f ;  /* 0x0c201f000a0d7f89 */ /* 0x000ea400000e0000 */
[----:B--2---:R-:W-:-:S06]  /*2940*/  FMNMX R13, R10, R13, !PT ;  /* 0x0000000d0a0d7209 */ /* 0x004fcc0007800000 */
[----:B------:R-:W2:Y:S02]  /*2950*/  SHFL.IDX PT, R13, R13, RZ, 0x1f ;  /* 0x00001fff0d0d7589 */ /* 0x000ea400000e0000 */
[----:B--2---:R-:W-:-:S05]  /*2960*/  FMNMX R15, R13, R4, !PT ;  /* 0x000000040d0f7209 */ /* 0x004fca0007800000 */
[----:B------:R-:W-:Y:S01]  /*2970*/  FADD R2, -R15, R4 ;  /* 0x000000040f027221 */ /* 0x000fe20000000100 */
[----:B------:R-:W-:Y:S01]  /*2980*/  MOV R4, R15 ;  /* 0x0000000f00047202 */ /* 0x000fe20000000f00 */
[----:B------:R-:W-:Y:S06]  /*2990*/  @P0 BRA `(.L_x_38) ;  /* 0x0000000000540947 */ /* 0x000fec0003800000 */
[----:B------:R-:W2:Y:S01]  /*29a0*/  S2R R11, SR_CgaCtaId ;  /* 0x00000000000b7919 */ /* 0x000ea20000008800 */
[----:B------:R-:W-:Y:S01]  /*29b0*/  MOV R10, 0x400 ;  /* 0x00000400000a7802 */ /* 0x000fe20000000f00 */
[----:B------:R-:W-:Y:S01]  /*29c0*/  IMAD.MOV.U32 R9, RZ, RZ, RZ ;  /* 0x000000ffff097224 */ /* 0x000fe200078e00ff */
[----:B------:R-:W-:Y:S02]  /*29d0*/  MOV R8, R0 ;  /* 0x0000000000087202 */ /* 0x000fe40000000f00 */
[----:B--2---:R-:W-:-:S07]  /*29e0*/  LEA R13, R11, R10, 0x18 ;  /* 0x0000000a0b0d7211 */ /* 0x004fce00078ec0ff */
.L_x_39:
[C---:B--2---:R-:W-:Y:S02]  /*29f0*/  IMAD R10, R8.reuse, 0x4, R13 ;  /* 0x00000004080a7824 */ /* 0x044fe400078e020d */
[----:B------:R-:W-:-:S03]  /*2a00*/  VIADD R8, R8, 0x20 ;  /* 0x0000002008087836 */ /* 0x000fc60000000000 */
[----:B------:R-:W2:Y:S02]  /*2a10*/  LDS R11, [R10] ;  /* 0x000000000a0b7984 */ /* 0x000ea40000000800 */
[----:B------:R-:W-:Y:S01]  /*2a20*/  ISETP.GE.AND P0, PT, R8, UR38, PT ;  /* 0x0000002608007c0c */ /* 0x000fe2000bf06270 */
[----:B--2---:R-:W-:-:S04]  /*2a30*/  FADD R11, -R4, R11 ;  /* 0x0000000b040b7221 */ /* 0x004fc80000000100 */
[----:B------:R-:W-:-:S04]  /*2a40*/  FFMA.SAT R12, R11, R16, 0.5 ;  /* 0x3f0000000b0c7423 */ /* 0x000fc80000002010 */
[----:B------:R-:W-:-:S04]  /*2a50*/  FFMA.RM R12, R12, R17, 12582913 ;  /* 0x4b4000010c0c7423 */ /* 0x000fc80000004011 */
[C---:B01----:R-:W-:Y:S01]  /*2a60*/  FADD R14, R12.reuse, -12583039 ;  /* 0xcb40007f0c0e7421 */ /* 0x043fe20000000000 */
[----:B------:R-:W-:-:S03]  /*2a70*/  SHF.L.U32 R12, R12, 0x17, RZ ;  /* 0x000000170c0c7819 */ /* 0x000fc600000006ff */
[----:B------:R-:W-:-:S04]  /*2a80*/  FFMA R14, R11, 1.4426950216293334961, -R14 ;  /* 0x3fb8aa3b0b0e7823 */ /* 0x000fc8000000080e */
[----:B------:R-:W-:-:S04]  /*2a90*/  FFMA R14, R11, 1.925963033500011079e-08, R14 ;  /* 0x32a570600b0e7823 */ /* 0x000fc8000000000e */
[----:B------:R-:W0:Y:S02]  /*2aa0*/  MUFU.EX2 R11, R14 ;  /* 0x0000000e000b7308 */ /* 0x000e240000000800 */
[----:B0-----:R-:W-:-:S04]  /*2ab0*/  FMUL R11, R12, R11 ;  /* 0x0000000b0c0b7220 */ /* 0x001fc80000400000 */
[----:B------:R-:W-:Y:S01]  /*2ac0*/  FADD R9, R11, R9 ;  /* 0x000000090b097221 */ /* 0x000fe20000000000 */
[----:B------:R2:W-:Y:S01]  /*2ad0*/  STS [R10], R11 ;  /* 0x0000000b0a007388 */ /* 0x0005e20000000800 */
[----:B------:R-:W-:Y:S05]  /*2ae0*/  @!P0 BRA `(.L_x_39) ;  /* 0xfffffffc00c08947 */ /* 0x000fea000383ffff */
.L_x_38:
[----:B------:R-:W-:Y:S05]  /*2af0*/  BSYNC.RECONVERGENT B0 ;  /* 0x0000000000007941 */ /* 0x000fea0003800200 */
.L_x_37:
[----:B------:R-:W2:Y:S01]  /*2b00*/  SHFL.BFLY PT, R8, R9, 0x10, 0x1f ;  /* 0x0e001f0009087f89 */ /* 0x000ea200000e0000 */
[----:B------:R-:W3:Y:S01]  /*2b10*/  LDCU UR7, c[0x0][0x3b0] ;  /* 0x00007600ff0777ac */ /* 0x000ee20008000800 */
[----:B------:R-:W-:Y:S01]  /*2b20*/  BSSY.RECONVERGENT B0, `(.L_x_40) ;  /* 0x00001d9000007945 */ /* 0x000fe20003800200 */
[----:B---3--:R-:W-:Y:S02]  /*2b30*/  IMAD.U32 R21, RZ, RZ, UR7 ;  /* 0x00000007ff157e24 */ /* 0x008fe4000f8e00ff */
[----:B--2---:R-:W-:-:S03]  /*2b40*/  FADD R10, R8, R9 ;  /* 0x00000009080a7221 */ /* 0x004fc60000000000 */
[----:B------:R-:W-:Y:S02]  /*2b50*/  ISETP.GE.AND P0, PT, R0, R21, PT ;  /* 0x000000150000720c */ /* 0x000fe40003f06270 */
[----:B------:R-:W2:Y:S02]  /*2b60*/  SHFL.BFLY PT, R11, R10, 0x8, 0x1f ;  /* 0x0d001f000a0b7f89 */ /* 0x000ea400000e0000 */
[----:B--2---:R-:W-:-:S05]  /*2b70*/  FADD R11, R10, R11 ;  /* 0x0000000b0a0b7221 */ /* 0x004fca0000000000 */
[----:B------:R-:W2:Y:S02]  /*2b80*/  SHFL.BFLY PT, R8, R11, 0x4, 0x1f ;  /* 0x0c801f000b087f89 */ /* 0x000ea400000e0000 */
[----:B--2---:R-:W-:Y:S01]  /*2b90*/  FADD R12, R11, R8 ;  /* 0x000000080b0c7221 */ /* 0x004fe20000000000 */
[----:B------:R-:W-:-:S04]  /*2ba0*/  FFMA.SAT R8, R2, R16, 0.5 ;  /* 0x3f00000002087423 */ /* 0x000fc80000002010 */
[----:B------:R-:W2:Y:S01]  /*2bb0*/  SHFL.BFLY PT, R13, R12, 0x2, 0x1f ;  /* 0x0c401f000c0d7f89 */ /* 0x000ea200000e0000 */
[----:B------:R-:W-:-:S04]  /*2bc0*/  FFMA.RM R8, R8, R17, 12582913 ;  /* 0x4b40000108087423 */ /* 0x000fc80000004011 */
[----:B------:R-:W-:-:S04]  /*2bd0*/  FADD R9, R8, -12583039 ;  /* 0xcb40007f08097421 */ /* 0x000fc80000000000 */
[----:B------:R-:W-:-:S04]  /*2be0*/  FFMA R9, R2, 1.4426950216293334961, -R9 ;  /* 0x3fb8aa3b02097823 */ /* 0x000fc80000000809 */
[----:B------:R-:W-:Y:S01]  /*2bf0*/  FFMA R9, R2, 1.925963033500011079e-08, R9 ;  /* 0x32a5706002097823 */ /* 0x000fe20000000009 */
[----:B------:R-:W-:-:S05]  /*2c00*/  SHF.L.U32 R2, R8, 0x17, RZ ;  /* 0x0000001708027819 */ /* 0x000fca00000006ff */
[----:B------:R-:W3:Y:S01]  /*2c10*/  MUFU.EX2 R9, R9 ;  /* 0x0000000900097308 */ /* 0x000ee20000000800 */
[----:B--2---:R-:W-:-:S05]  /*2c20*/  FADD R13, R12, R13 ;  /* 0x0000000d0c0d7221 */ /* 0x004fca0000000000 */
[----:B01----:R-:W0:Y:S01]  /*2c30*/  SHFL.BFLY PT, R14, R13, 0x1, 0x1f ;  /* 0x0c201f000d0e7f89 */ /* 0x003e2200000e0000 */
[----:B---3--:R-:W-:Y:S01]  /*2c40*/  FMUL R2, R2, R9 ;  /* 0x0000000902027220 */ /* 0x008fe20000400000 */
[----:B0-----:R-:W-:-:S05]  /*2c50*/  FADD R14, R13, R14 ;  /* 0x0000000e0d0e7221 */ /* 0x001fca0000000000 */
[----:B------:R-:W0:Y:S02]  /*2c60*/  SHFL.IDX PT, R11, R14, RZ, 0x1f ;  /* 0x00001fff0e0b7589 */ /* 0x000e2400000e0000 */
[----:B0-----:R-:W-:-:S05]  /*2c70*/  FFMA R11, R2, UR4, R11 ;  /* 0x00000004020b7c23 */ /* 0x001fca000800000b */
[----:B------:R-:W-:Y:S01]  /*2c80*/  R2UR UR4, R11 ;  /* 0x000000000b0472ca */ /* 0x000fe200000e0000 */
[----:B------:R-:W-:-:S14]  /*2c90*/  @P0 BRA `(.L_x_41) ;  /* 0x0000001c00040947 */ /* 0x000fdc0003800000 */
[----:B------:R-:W-:-:S13]  /*2ca0*/  ISETP.NE.AND P0, PT, R20, RZ, PT ;  /* 0x000000ff1400720c */ /* 0x000fda0003f05270 */
[----:B------:R-:W-:Y:S05]  /*2cb0*/  @!P0 BRA `(.L_x_42) ;  /* 0x0000000c00888947 */ /* 0x000fea0003800000 */
[----:B------:R-:W-:Y:S01]  /*2cc0*/  IMAD.U32 R24, RZ, RZ, UR12 ;  /* 0x0000000cff187e24 */ /* 0x000fe2000f8e00ff */
[----:B------:R-:W-:Y:S01]  /*2cd0*/  MOV R23, UR36 ;  /* 0x0000002400177c02 */ /* 0x000fe20008000f00 */
[----:B------:R-:W-:Y:S01]  /*2ce0*/  BSSY.RECONVERGENT B1, `(.L_x_43) ;  /* 0x00000de000017945 */ /* 0x000fe20003800200 */
[----:B------:R-:W-:Y:S02]  /*2cf0*/  MOV R22, R0 ;  /* 0x0000000000167202 */ /* 0x000fe40000000f00 */
[----:B------:R-:W-:Y:S02]  /*2d00*/  IADD3 R23, PT, PT, -R23, UR37, RZ ;  /* 0x0000002517177c10 */ /* 0x000fe4000fffe1ff */
[----:B------:R-:W-:-:S07]  /*2d10*/  LOP3.LUT R24, R24, 0x3, RZ, 0xc0, !PT ;  /* 0x0000000318187812 */ /* 0x000fce00078ec0ff */
.L_x_49:
[----:B0-----:R-:W0:Y:S01]  /*2d20*/  LDCU UR7, c[0x0][0x3b0] ;  /* 0x00007600ff0777ac */ /* 0x001e220008000800 */
[----:B------:R-:W1:Y:S01]  /*2d30*/  LDC.64 R28, c[0x0][0x398] ;  /* 0x0000e600ff1c7b82 */ /* 0x000e620000000a00 */
[----:B0-----:R-:W-:-:S04]  /*2d40*/  IMAD.U32 R21, RZ, RZ, UR7 ;  /* 0x00000007ff157e24 */ /* 0x001fc8000f8e00ff */
[----:B------:R-:W-:-:S04]  /*2d50*/  IMAD R9, R21, UR9, R22 ;  /* 0x0000000915097c24 */ /* 0x000fc8000f8e0216 */
[----:B-1----:R-:W-:-:S05]  /*2d60*/  IMAD.WIDE R28, R9, 0x2, R28 ;  /* 0x00000002091c7825 */ /* 0x002fca00078e021c */
[----:B------:R-:W2:Y:S01]  /*2d70*/  LDG.E.U16 R25, desc[UR16][R28.64] ;  /* 0x000000101c197981 */ /* 0x000ea2000c1e1500 */
[----:B------:R-:W-:Y:S01]  /*2d80*/  UISETP.GE.AND UP0, UPT, UR38, 0x1, UPT ;  /* 0x000000012600788c */ /* 0x000fe2000bf06270 */
[----:B------:R-:W-:Y:S01]  /*2d90*/  MOV R9, RZ ;  /* 0x000000ff00097202 */ /* 0x000fe20000000f00 */
[----:B--2---:R-:W-:-:S07]  /*2da0*/  IMAD.U32 R25, R25, 0x10000, RZ ;  /* 0x0001000019197824 */ /* 0x004fce00078e00ff */
[----:B------:R-:W-:Y:S05]  /*2db0*/  BRA.U !UP0, `(.L_x_44) ;  /* 0x0000000d08287547 */ /* 0x000fea000b800000 */
[----:B------:R-:W-:Y:S01]  /*2dc0*/  UISETP.GE.U32.AND UP0, UPT, UR39, 0xf, UPT ;  /* 0x0000000f2700788c */ /* 0x000fe2000bf06070 */
[----:B------:R-:W-:Y:S01]  /*2dd0*/  MOV R9, RZ ;  /* 0x000000ff00097202 */ /* 0x000fe20000000f00 */
[----:B------:R-:W-:-:S07]  /*2de0*/  IMAD.MOV.U32 R31, RZ, RZ, RZ ;  /* 0x000000ffff1f7224 */ /* 0x000fce00078e00ff */
[----:B------:R-:W-:Y:S05]  /*2df0*/  BRA.U !UP0, `(.L_x_45) ;  /* 0x0000000508487547 */ /* 0x000fea000b800000 */
[----:B------:R-:W0:Y:S01]  /*2e00*/  S2R R8, SR_CgaCtaId ;  /* 0x0000000000087919 */ /* 0x000e220000008800 */
[----:B------:R-:W-:Y:S01]  /*2e10*/  MOV R27, 0x400 ;  /* 0x00000400001b7802 */ /* 0x000fe20000000f00 */
[----:B------:R-:W-:Y:S01]  /*2e20*/  IMAD.MOV.U32 R32, RZ, RZ, RZ ;  /* 0x000000ffff207224 */ /* 0x000fe200078e00ff */
[----:B------:R-:W-:Y:S02]  /*2e30*/  MOV R9, RZ ;  /* 0x000000ff00097202 */ /* 0x000fe40000000f00 */
[----:B------:R-:W-:Y:S02]  /*2e40*/  IADD3 R26, PT, PT, R22, UR10, RZ ;  /* 0x0000000a161a7c10 */ /* 0x000fe4000fffe0ff */
[----:B0-----:R-:W-:-:S07]  /*2e50*/  LEA R27, R8, R27, 0x18 ;  /* 0x0000001b081b7211 */ /* 0x001fce00078ec0ff */
.L_x_46:
[----:B------:R-:W0:Y:S01]  /*2e60*/  LDC.64 R10, c[0x0][0x390] ;  /* 0x0000e400ff0a7b82 */ /* 0x000e220000000a00 */
[----:B------:R-:W-:-:S04]  /*2e70*/  IMAD.IADD R8, R32, 0x1, R20 ;  /* 0x0000000120087824 */ /* 0x000fc800078e0214 */
[----:B------:R-:W-:-:S04]  /*2e80*/  IMAD R13, R8, R21, R26 ;  /* 0x00000015080d7224 */ /* 0x000fc800078e021a */
[----:B0-----:R-:W-:-:S04]  /*2e90*/  IMAD.WIDE R10, R13, 0x2, R10 ;  /* 0x000000020d0a7825 */ /* 0x001fc800078e020a */
[C---:B------:R-:W-:Y:S02]  /*2ea0*/  IMAD.WIDE R30, R21.reuse, 0x2, R10 ;  /* 0x00000002151e7825 */ /* 0x040fe400078e020a */
[----:B------:R-:W2:Y:S04]  /*2eb0*/  LDG.E.U16.CONSTANT R10, desc[UR16][R10.64] ;  /* 0x000000100a0a7981 */ /* 0x000ea8000c1e9500 */
[----:B------:R-:W3:Y:S01]  /*2ec0*/  LDG.E.U16.CONSTANT R8, desc[UR16][R30.64] ;  /* 0x000000101e087981 */ /* 0x000ee2000c1e9500 */
[----:B------:R-:W-:-:S05]  /*2ed0*/  IMAD.WIDE R34, R21, 0x2, R30 ;  /* 0x0000000215227825 */ /* 0x000fca00078e021e */
[----:B------:R-:W4:Y:S01]  /*2ee0*/  LDG.E.U16.CONSTANT R19, desc[UR16][R34.64] ;  /* 0x0000001022137981 */ /* 0x000f22000c1e9500 */
[----:B------:R-:W-:-:S04]  /*2ef0*/  IMAD.WIDE R44, R21, 0x2, R34 ;  /* 0x00000002152c7825 */ /* 0x000fc800078e0222 */
[C---:B------:R-:W-:Y:S02]  /*2f00*/  IMAD.WIDE R16, R21.reuse, 0x2, R44 ;  /* 0x0000000215107825 */ /* 0x040fe400078e022c */
[----:B------:R-:W5:Y:S02]  /*2f10*/  LDG.E.U16.CONSTANT R44, desc[UR16][R44.64] ;  /* 0x000000102c2c7981 */ /* 0x000f64000c1e9500 */
[C---:B------:R-:W-:Y:S02]  /*2f20*/  IMAD.WIDE R14, R21.reuse, 0x2, R16 ;  /* 0x00000002150e7825 */ /* 0x040fe400078e0210 */
[----:B------:R-:W5:Y:S04]  /*2f30*/  LDG.E.U16.CONSTANT R18, desc[UR16][R16.64] ;  /* 0x0000001010127981 */ /* 0x000f68000c1e9500 */
[----:B------:R0:W5:Y:S01]  /*2f40*/  LDG.E.U16.CONSTANT R33, desc[UR16][R14.64] ;  /* 0x000000100e217981 */ /* 0x000162000c1e9500 */
[----:B------:R-:W-:-:S05]  /*2f50*/  IMAD.WIDE R12, R21, 0x2, R14 ;  /* 0x00000002150c7825 */ /* 0x000fca00078e020e */
[----:B------:R1:W5:Y:S01]  /*2f60*/  LDG.E.U16.CONSTANT R37, desc[UR16][R12.64] ;  /* 0x000000100c257981 */ /* 0x000362000c1e9500 */
[----:B------:R-:W-:-:S05]  /*2f70*/  IMAD.WIDE R40, R21, 0x2, R12 ;  /* 0x0000000215287825 */ /* 0x000fca00078e020c */
[----:B------:R-:W5:Y:S01]  /*2f80*/  LDG.E.U16.CONSTANT R30, desc[UR16][R40.64] ;  /* 0x00000010281e7981 */ /* 0x000f62000c1e9500 */
[----:B------:R-:W-:-:S04]  /*2f90*/  IMAD.WIDE R38, R21, 0x2, R40 ;  /* 0x0000000215267825 */ /* 0x000fc800078e0228 */
[C---:B0-----:R-:W-:Y:S02]  /*2fa0*/  IMAD.WIDE R14, R21.reuse, 0x2, R38 ;  /* 0x00000002150e7825 */ /* 0x041fe400078e0226 */
[----:B------:R-:W5:Y:S02]  /*2fb0*/  LDG.E.U16.CONSTANT R39, desc[UR16][R38.64] ;  /* 0x0000001026277981 */ /* 0x000f64000c1e9500 */
[----:B-1----:R-:W-:-:S05]  /*2fc0*/  IMAD.WIDE R12, R21, 0x2, R14 ;  /* 0x00000002150c7825 */ /* 0x002fca00078e020e */
[----:B------:R-:W5:Y:S01]  /*2fd0*/  LDG.E.U16.CONSTANT R36, desc[UR16][R12.64] ;  /* 0x000000100c247981 */ /* 0x000f62000c1e9500 */
[----:B------:R-:W-:-:S03]  /*2fe0*/  IMAD.WIDE R34, R21, 0x2, R12 ;  /* 0x0000000215227825 */ /* 0x000fc600078e020c */
[----:B------:R-:W5:Y:S01]  /*2ff0*/  LDG.E.U16.CONSTANT R38, desc[UR16][R14.64] ;  /* 0x000000100e267981 */ /* 0x000f62000c1e9500 */
[----:B------:R-:W-:-:S03]  /*3000*/  IMAD.WIDE R42, R21, 0x2, R34 ;  /* 0x00000002152a7825 */ /* 0x000fc600078e0222 */
[----:B------:R-:W5:Y:S01]  /*3010*/  LDG.E.U16.CONSTANT R35, desc[UR16][R34.64] ;  /* 0x0000001022237981 */ /* 0x000f62000c1e9500 */
[----:B------:R-:W-:-:S05]  /*3020*/  IMAD.WIDE R16, R21, 0x2, R42 ;  /* 0x0000000215107825 */ /* 0x000fca00078e022a */
[----:B------:R-:W5:Y:S04]  /*3030*/  LDG.E.U16.CONSTANT R31, desc[UR16][R16.64] ;  /* 0x00000010101f7981 */ /* 0x000f68000c1e9500 */
[----:B------:R0:W5:Y:S02]  /*3040*/  LDG.E.U16.CONSTANT R34, desc[UR16][R42.64] ;  /* 0x000000102a227981 */ /* 0x000164000c1e9500 */
[----:B0-----:R-:W-:-:S05]  /*3050*/  IMAD.WIDE R42, R21, 0x2, R16 ;  /* 0x00000002152a7825 */ /* 0x001fca00078e0210 */
[----:B------:R-:W5:Y:S01]  /*3060*/  LDG.E.U16.CONSTANT R40, desc[UR16][R42.64] ;  /* 0x000000102a287981 */ /* 0x000f62000c1e9500 */
[----:B------:R-:W-:-:S05]  /*3070*/  IMAD.WIDE R16, R21, 0x2, R42 ;  /* 0x0000000215107825 */ /* 0x000fca00078e022a */
[----:B------:R0:W5:Y:S01]  /*3080*/  LDG.E.U16.CONSTANT R41, desc[UR16][R16.64] ;  /* 0x0000001010297981 */ /* 0x000162000c1e9500 */
[----:B------:R-:W-:-:S05]  /*3090*/  LEA R45, R32, R27, 0x2 ;  /* 0x0000001b202d7211 */ /* 0x000fca00078e10ff */
[----:B------:R-:W1:Y:S01]  /*30a0*/  LDS.128 R12, [R45] ;  /* 0x000000002d0c7984 */ /* 0x000e620000000c00 */
[----:B------:R-:W-:-:S05]  /*30b0*/  VIADD R32, R32, 0x10 ;  /* 0x0000001020207836 */ /* 0x000fca0000000000 */
[----:B------:R-:W-:Y:S01]  /*30c0*/  ISETP.NE.AND P0, PT, R32, R23, PT ;  /* 0x000000172000720c */ /* 0x000fe20003f05270 */
[----:B--2---:R-:W-:Y:S01]  /*30d0*/  IMAD.U32 R10, R10, 0x10000, RZ ;  /* 0x000100000a0a7824 */ /* 0x004fe200078e00ff */
[----:B---3--:R-:W-:-:S03]  /*30e0*/  SHF.L.U32 R8, R8, 0x10, RZ ;  /* 0x0000001008087819 */ /* 0x008fc600000006ff */
[----:B-1----:R-:W-:-:S04]  /*30f0*/  FFMA R10, R12, R10, R9 ;  /* 0x0000000a0c0a7223 */ /* 0x002fc80000000009 */
[----:B------:R-:W-:Y:S02]  /*3100*/  FFMA R13, R13, R8, R10 ;  /* 0x000000080d0d7223 */ /* 0x000fe4000000000a */
[----:B------:R-:W1:Y:S01]  /*3110*/  LDS.128 R8, [R45+0x10] ;  /* 0x000010002d087984 */ /* 0x000e620000000c00 */
[----:B----4-:R-:W-:-:S04]  /*3120*/  IMAD.U32 R19, R19, 0x10000, RZ ;  /* 0x0001000013137824 */ /* 0x010fc800078e00ff */
[----:B------:R-:W-:Y:S01]  /*3130*/  FFMA R14, R14, R19, R13 ;  /* 0x000000130e0e7223 */ /* 0x000fe2000000000d */
[----:B-----5:R-:W-:-:S05]  /*3140*/  SHF.L.U32 R44, R44, 0x10, RZ ;  /* 0x000000102c2c7819 */ /* 0x020fca00000006ff */
[----:B0-----:R-:W-:Y:S02]  /*3150*/  FFMA R17, R15, R44, R14 ;  /* 0x0000002c0f117223 */ /* 0x001fe4000000000e */
[----:B------:R-:W0:Y:S01]  /*3160*/  LDS.128 R12, [R45+0x20] ;  /* 0x000020002d0c7984 */ /* 0x000e220000000c00 */
[----:B------:R-:W-:Y:S01]  /*3170*/  IMAD.U32 R18, R18, 0x10000, RZ ;  /* 0x0001000012127824 */ /* 0x000fe200078e00ff */
[----:B------:R-:W-:Y:S01]  /*3180*/  SHF.L.U32 R33, R33, 0x10, RZ ;  /* 0x0000001021217819 */ /* 0x000fe200000006ff */
[----:B------:R-:W-:Y:S02]  /*3190*/  IMAD.U32 R37, R37, 0x10000, RZ ;  /* 0x0001000025257824 */ /* 0x000fe400078e00ff */
[----:B-1----:R-:W-:Y:S02]  /*31a0*/  FFMA R8, R8, R18, R17 ;  /* 0x0000001208087223 */ /* 0x002fe40000000011 */
[----:B------:R-:W1:Y:S02]  /*31b0*/  LDS.128 R16, [R45+0x30] ;  /* 0x000030002d107984 */ /* 0x000e640000000c00 */
[----:B------:R-:W-:Y:S01]  /*31c0*/  FFMA R9, R9, R33, R8 ;  /* 0x0000002109097223 */ /* 0x000fe20000000008 */
[----:B------:R-:W-:-:S03]  /*31d0*/  SHF.L.U32 R30, R30, 0x10, RZ ;  /* 0x000000101e1e7819 */ /* 0x000fc600000006ff */
[----:B------:R-:W-:Y:S01]  /*31e0*/  FFMA R10, R10, R37, R9 ;  /* 0x000000250a0a7223 */ /* 0x000fe20000000009 */
[----:B------:R-:W-:-:S03]  /*31f0*/  IMAD.U32 R39, R39, 0x10000, RZ ;  /* 0x0001000027277824 */ /* 0x000fc600078e00ff */
[----:B------:R-:W-:Y:S01]  /*3200*/  FFMA R11, R11, R30, R10 ;  /* 0x0000001e0b0b7223 */ /* 0x000fe2000000000a */
[----:B------:R-:W-:-:S03]  /*3210*/  SHF.L.U32 R38, R38, 0x10, RZ ;  /* 0x0000001026267819 */ /* 0x000fc600000006ff */
[----:B0-----:R-:W-:Y:S01]  /*3220*/  FFMA R12, R12, R39, R11 ;  /* 0x000000270c0c7223 */ /* 0x001fe2000000000b */
[----:B------:R-:W-:-:S03]  /*3230*/  IMAD.U32 R36, R36, 0x10000, RZ ;  /* 0x0001000024247824 */ /* 0x000fc600078e00ff */
[----:B------:R-:W-:Y:S01]  /*3240*/  FFMA R13, R13, R38, R12 ;  /* 0x000000260d0d7223 */ /* 0x000fe2000000000c */
[----:B------:R-:W-:-:S03]  /*3250*/  SHF.L.U32 R35, R35, 0x10, RZ ;  /* 0x0000001023237819 */ /* 0x000fc600000006ff */
[----:B------:R-:W-:Y:S01]  /*3260*/  FFMA R14, R14, R36, R13 ;  /* 0x000000240e0e7223 */ /* 0x000fe2000000000d */
[----:B------:R-:W-:-:S03]  /*3270*/  SHF.L.U32 R31, R31, 0x10, RZ ;  /* 0x000000101f1f7819 */ /* 0x000fc600000006ff */
[----:B------:R-:W-:Y:S01]  /*3280*/  FFMA R15, R15, R35, R14 ;  /* 0x000000230f0f7223 */ /* 0x000fe2000000000e */
[----:B------:R-:W-:-:S04]  /*3290*/  IMAD.U32 R34, R34, 0x10000, RZ ;  /* 0x0001000022227824 */ /* 0x000fc800078e00ff */
[----:B-1----:R-:W-:Y:S01]  /*32a0*/  FFMA R16, R16, R34, R15 ;  /* 0x0000002210107223 */ /* 0x002fe2000000000f */
[----:B------:R-:W-:-:S03]  /*32b0*/  SHF.L.U32 R40, R40, 0x10, RZ ;  /* 0x0000001028287819 */ /* 0x000fc600000006ff */
[----:B------:R-:W-:Y:S01]  /*32c0*/  FFMA R17, R17, R31, R16 ;  /* 0x0000001f11117223 */ /* 0x000fe20000000010 */
[----:B------:R-:W-:-:S03]  /*32d0*/  IMAD.U32 R41, R41, 0x10000, RZ ;  /* 0x0001000029297824 */ /* 0x000fc600078e00ff */
[----:B------:R-:W-:-:S04]  /*32e0*/  FFMA R18, R18, R40, R17 ;  /* 0x0000002812127223 */ /* 0x000fc80000000011 */
[----:B------:R-:W-:Y:S01]  /*32f0*/  FFMA R9, R19, R41, R18 ;  /* 0x0000002913097223 */ /* 0x000fe20000000012 */
[----:B------:R-:W-:Y:S06]  /*3300*/  @P0 BRA `(.L_x_46) ;  /* 0xfffffff800d40947 */ /* 0x000fec000383ffff */
[----:B------:R-:W-:-:S07]  /*3310*/  MOV R31, R23 ;  /* 0x00000017001f7202 */ /* 0x000fce0000000f00 */
.L_x_45:
[----:B------:R-:W-:-:S09]  /*3320*/  UISETP.NE.AND UP0, UPT, UR36, URZ, UPT ;  /* 0x000000ff2400728c */ /* 0x000fd2000bf05270 */
[----:B------:R-:W-:Y:S05]  /*3330*/  BRA.U !UP0, `(.L_x_44) ;  /* 0x0000000508c87547 */ /* 0x000fea000b800000 */
[----:B------:R-:W-:Y:S02]  /*3340*/  UIADD3 UR7, UPT, UPT, UR36, -0x1, URZ ;  /* 0xffffffff24077890 */ /* 0x000fe4000fffe0ff */
[----:B------:R-:W-:Y:S02]  /*3350*/  UISETP.NE.AND UP1, UPT, UR35, URZ, UPT ;  /* 0x000000ff2300728c */ /* 0x000fe4000bf25270 */
[----:B------:R-:W-:-:S09]  /*3360*/  UISETP.GE.U32.AND UP0, UPT, UR7, 0x7, UPT ;  /* 0x000000070700788c */ /* 0x000fd2000bf06070 */
[----:B------:R-:W-:Y:S05]  /*3370*/  BRA.U !UP0, `(.L_x_47) ;  /* 0x0000000108c47547 */ /* 0x000fea000b800000 */
[----:B------:R-:W0:Y:S01]  /*3380*/  LDC.64 R32, c[0x0][0x390] ;  /* 0x0000e400ff207b82 */ /* 0x000e220000000a00 */
[----:B------:R-:W-:Y:S01]  /*3390*/  IADD3 R8, PT, PT, R31, R20, RZ ;  /* 0x000000141f087210 */ /* 0x000fe20007ffe0ff */
[----:B------:R-:W-:-:S04]  /*33a0*/  VIADD R11, R22, UR10 ;  /* 0x0000000a160b7c36 */ /* 0x000fc80008000000 */
[----:B------:R-:W-:-:S04]  /*33b0*/  IMAD R11, R8, R21, R11 ;  /* 0x00000015080b7224 */ /* 0x000fc800078e020b */
[----:B0-----:R-:W-:-:S05]  /*33c0*/  IMAD.WIDE R32, R11, 0x2, R32 ;  /* 0x000000020b207825 */ /* 0x001fca00078e0220 */
[----:B------:R-:W2:Y:S01]  /*33d0*/  LDG.E.U16.CONSTANT R8, desc[UR16][R32.64] ;  /* 0x0000001020087981 */ /* 0x000ea2000c1e9500 */
[----:B------:R-:W-:-:S05]  /*33e0*/  IMAD.WIDE R34, R21, 0x2, R32 ;  /* 0x0000000215227825 */ /* 0x000fca00078e0220 */
[----:B------:R-:W3:Y:S01]  /*33f0*/  LDG.E.U16.CONSTANT R30, desc[UR16][R34.64] ;  /* 0x00000010221e7981 */ /* 0x000ee2000c1e9500 */
[----:B------:R-:W-:-:S04]  /*3400*/  IMAD.WIDE R26, R21, 0x2, R34 ;  /* 0x00000002151a7825 */ /* 0x000fc800078e0222 */
[C---:B------:R-:W-:Y:S02]  /*3410*/  IMAD.WIDE R14, R21.reuse, 0x2, R26 ;  /* 0x00000002150e7825 */ /* 0x040fe400078e021a */
[----:B------:R0:W4:Y:S02]  /*3420*/  LDG.E.U16.CONSTANT R26, desc[UR16][R26.64] ;  /* 0x000000101a1a7981 */ /* 0x000124000c1e9500 */
[C---:B------:R-:W-:Y:S02]  /*3430*/  IMAD.WIDE R12, R21.reuse, 0x2, R14 ;  /* 0x00000002150c7825 */ /* 0x040fe400078e020e */
[----:B------:R1:W5:Y:S02]  /*3440*/  LDG.E.U16.CONSTANT R14, desc[UR16][R14.64] ;  /* 0x000000100e0e7981 */ /* 0x000364000c1e9500 */
[C---:B------:R-:W-:Y:S02]  /*3450*/  IMAD.WIDE R10, R21.reuse, 0x2, R12 ;  /* 0x00000002150a7825 */ /* 0x040fe400078e020c */
[----:B------:R-:W5:Y:S02]  /*3460*/  LDG.E.U16.CONSTANT R12, desc[UR16][R12.64] ;  /* 0x000000100c0c7981 */ /* 0x000f64000c1e9500 */
[----:B------:R-:W-:-:S02]  /*3470*/  IMAD.WIDE R16, R21, 0x2, R10 ;  /* 0x0000000215107825 */ /* 0x000fc400078e020a */
[----:B------:R1:W5:Y:S02]  /*3480*/  LDG.E.U16.CONSTANT R10, desc[UR16][R10.64] ;  /* 0x000000100a0a7981 */ /* 0x000364000c1e9500 */
[----:B------:R-:W-:Y:S02]  /*3490*/  IMAD.WIDE R18, R21, 0x2, R16 ;  /* 0x0000000215127825 */ /* 0x000fe400078e0210 */
[----:B------:R-:W5:Y:S04]  /*34a0*/  LDG.E.U16.CONSTANT R16, desc[UR16][R16.64] ;  /* 0x0000001010107981 */ /* 0x000f68000c1e9500 */
[----:B------:R-:W5:Y:S01]  /*34b0*/  LDG.E.U16.CONSTANT R18, desc[UR16][R18.64] ;  /* 0x0000001012127981 */ /* 0x000f62000c1e9500 */
[----:B------:R-:W0:Y:S01]  /*34c0*/  S2UR UR8, SR_CgaCtaId ;  /* 0x00000000000879c3 */ /* 0x000e220000008800 */
[----:B------:R-:W-:-:S02]  /*34d0*/  UMOV UR7, 0x400 ;  /* 0x0000040000077882 */ /* 0x000fc40000000000 */
[----:B0-----:R-:W-:-:S06]  /*34e0*/  ULEA UR7, UR8, UR7, 0x18 ;  /* 0x0000000708077291 */ /* 0x001fcc000f8ec0ff */
[----:B------:R-:W-:-:S05]  /*34f0*/  LEA R27, R31, UR7, 0x2 ;  /* 0x000000071f1b7c11 */ /* 0x000fca000f8e10ff */
[----:B------:R-:W0:Y:S04]  /*3500*/  LDS R32, [R27] ;  /* 0x000000001b207984 */ /* 0x000e280000000800 */
[----:B------:R-:W3:Y:S04]  /*3510*/  LDS R33, [R27+0x4] ;  /* 0x000004001b217984 */ /* 0x000ee80000000800 */
[----:B------:R-:W4:Y:S04]  /*3520*/  LDS R35, [R27+0x8] ;  /* 0x000008001b237984 */ /* 0x000f280000000800 */
[----:B------:R-:W5:Y:S04]  /*3530*/  LDS R37, [R27+0xc] ;  /* 0x00000c001b257984 */ /* 0x000f680000000800 */
[----:B------:R-:W5:Y:S04]  /*3540*/  LDS R39, [R27+0x10] ;  /* 0x000010001b277984 */ /* 0x000f680000000800 */
[----:B-1----:R-:W1:Y:S04]  /*3550*/  LDS R15, [R27+0x14] ;  /* 0x000014001b0f7984 */ /* 0x002e680000000800 */
[----:B------:R-:W1:Y:S04]  /*3560*/  LDS R11, [R27+0x18] ;  /* 0x000018001b0b7984 */ /* 0x000e680000000800 */
[----:B------:R-:W1:Y:S01]  /*3570*/  LDS R13, [R27+0x1c] ;  /* 0x00001c001b0d7984 */ /* 0x000e620000000800 */
[----:B------:R-:W-:Y:S01]  /*3580*/  VIADD R31, R31, 0x8 ;  /* 0x000000081f1f7836 */ /* 0x000fe20000000000 */
[----:B--2---:R-:W-:-:S05]  /*3590*/  SHF.L.U32 R8, R8, 0x10, RZ ;  /* 0x0000001008087819 */ /* 0x004fca00000006ff */
[----:B0-----:R-:W-:Y:S01]  /*35a0*/  FFMA R8, R32, R8, R9 ;  /* 0x0000000820087223 */ /* 0x001fe20000000009 */
[----:B---3--:R-:W-:-:S05]  /*35b0*/  SHF.L.U32 R30, R30, 0x10, RZ ;  /* 0x000000101e1e7819 */ /* 0x008fca00000006ff */
[----:B------:R-:W-:Y:S01]  /*35c0*/  FFMA R8, R33, R30, R8 ;  /* 0x0000001e21087223 */ /* 0x000fe20000000008 */
[----:B----4-:R-:W-:-:S04]  /*35d0*/  IMAD.U32 R26, R26, 0x10000, RZ ;  /* 0x000100001a1a7824 */ /* 0x010fc800078e00ff */
[----:B------:R-:W-:Y:S01]  /*35e0*/  FFMA R8, R35, R26, R8 ;  /* 0x0000001a23087223 */ /* 0x000fe20000000008 */
[----:B-----5:R-:W-:-:S05]  /*35f0*/  SHF.L.U32 R14, R14, 0x10, RZ ;  /* 0x000000100e0e7819 */ /* 0x020fca00000006ff */
[----:B------:R-:W-:Y:S01]  /*3600*/  FFMA R8, R37, R14, R8 ;  /* 0x0000000e25087223 */ /* 0x000fe20000000008 */
[----:B------:R-:W-:-:S05]  /*3610*/  SHF.L.U32 R12, R12, 0x10, RZ ;  /* 0x000000100c0c7819 */ /* 0x000fca00000006ff */
[----:B------:R-:W-:Y:S01]  /*3620*/  FFMA R8, R39, R12, R8 ;  /* 0x0000000c27087223 */ /* 0x000fe20000000008 */
[----:B------:R-:W-:-:S04]  /*3630*/  IMAD.U32 R10, R10, 0x10000, RZ ;  /* 0x000100000a0a7824 */ /* 0x000fc800078e00ff */
[----:B-1----:R-:W-:Y:S01]  /*3640*/  FFMA R8, R15, R10, R8 ;  /* 0x0000000a0f087223 */ /* 0x002fe20000000008 */
[----:B------:R-:W-:Y:S02]  /*3650*/  SHF.L.U32 R16, R16, 0x10, RZ ;  /* 0x0000001010107819 */ /* 0x000fe400000006ff */
[----:B------:R-:W-:-:S03]  /*3660*/  SHF.L.U32 R18, R18, 0x10, RZ ;  /* 0x0000001012127819 */ /* 0x000fc600000006ff */
[----:B------:R-:W-:-:S04]  /*3670*/  FFMA R8, R11, R16, R8 ;  /* 0x000000100b087223 */ /* 0x000fc80000000008 */
[----:B------:R-:W-:-:S07]  /*3680*/  FFMA R9, R13, R18, R8 ;  /* 0x000000120d097223 */ /* 0x000fce0000000008 */
.L_x_47:
[----:B------:R-:W-:Y:S05]  /*3690*/  BRA.U !UP1, `(.L_x_44) ;  /* 0x0000000109f07547 */ /* 0x000fea000b800000 */
[----:B------:R-:W-:Y:S01]  /*36a0*/  UIADD3 UR7, UPT, UPT, UR35, -0x1, URZ ;  /* 0xffffffff23077890 */ /* 0x000fe2000fffe0ff */
[----:B------:R-:W-:-:S03]  /*36b0*/  ISETP.NE.AND P0, PT, R24, RZ, PT ;  /* 0x000000ff1800720c */ /* 0x000fc60003f05270 */
[----:B------:R-:W-:-:S09]  /*36c0*/  UISETP.GE.U32.AND UP0, UPT, UR7, 0x3, UPT ;  /* 0x000000030700788c */ /* 0x000fd2000bf06070 */
[----:B------:R-:W-:Y:S05]  /*36d0*/  BRA.U !UP0, `(.L_x_48) ;  /* 0x0000000108747547 */ /* 0x000fea000b800000 */
[----:B------:R-:W0:Y:S01]  /*36e0*/  LDC.64 R10, c[0x0][0x390] ;  /* 0x0000e400ff0a7b82 */ /* 0x000e220000000a00 */
[----:B------:R-:W-:Y:S02]  /*36f0*/  IADD3 R8, PT, PT, R31, R20, RZ ;  /* 0x000000141f087210 */ /* 0x000fe40007ffe0ff */
[----:B------:R-:W-:-:S05]  /*3700*/  IADD3 R12, PT, PT, R22, UR10, RZ ;  /* 0x0000000a160c7c10 */ /* 0x000fca000fffe0ff */
[----:B------:R-:W-:-:S04]  /*3710*/  IMAD R13, R8, R21, R12 ;  /* 0x00000015080d7224 */ /* 0x000fc800078e020c */
[----:B0-----:R-:W-:-:S04]  /*3720*/  IMAD.WIDE R10, R13, 0x2, R10 ;  /* 0x000000020d0a7825 */ /* 0x001fc800078e020a */
[C---:B------:R-:W-:Y:S02]  /*3730*/  IMAD.WIDE R12, R21.reuse, 0x2, R10 ;  /* 0x00000002150c7825 */ /* 0x040fe400078e020a */
[----:B------:R0:W2:Y:S02]  /*3740*/  LDG.E.U16.CONSTANT R10, desc[UR16][R10.64] ;  /* 0x000000100a0a7981 */ /* 0x0000a4000c1e9500 */
[C---:B------:R-:W-:Y:S02]  /*3750*/  IMAD.WIDE R14, R21.reuse, 0x2, R12 ;  /* 0x00000002150e7825 */ /* 0x040fe400078e020c */
[----:B------:R1:W3:Y:S02]  /*3760*/  LDG.E.U16.CONSTANT R12, desc[UR16][R12.64] ;  /* 0x000000100c0c7981 */ /* 0x0002e4000c1e9500 */
[----:B------:R-:W-:Y:S02]  /*3770*/  IMAD.WIDE R16, R21, 0x2, R14 ;  /* 0x0000000215107825 */ /* 0x000fe400078e020e */
[----:B------:R-:W4:Y:S04]  /*3780*/  LDG.E.U16.CONSTANT R14, desc[UR16][R14.64] ;  /* 0x000000100e0e7981 */ /* 0x000f28000c1e9500 */
[----:B------:R-:W5:Y:S01]  /*3790*/  LDG.E.U16.CONSTANT R16, desc[UR16][R16.64] ;  /* 0x0000001010107981 */ /* 0x000f62000c1e9500 */
[----:B------:R-:W0:Y:S01]  /*37a0*/  S2UR UR8, SR_CgaCtaId ;  /* 0x00000000000879c3 */ /* 0x000e220000008800 */
[----:B------:R-:W-:-:S02]  /*37b0*/  UMOV UR7, 0x400 ;  /* 0x0000040000077882 */ /* 0x000fc40000000000 */
[----:B0-----:R-:W-:-:S06]  /*37c0*/  ULEA UR7, UR8, UR7, 0x18 ;  /* 0x0000000708077291 */ /* 0x001fcc000f8ec0ff */
[C---:B------:R-:W-:Y:S02]  /*37d0*/  LEA R8, R31.reuse, UR7, 0x2 ;  /* 0x000000071f087c11 */ /* 0x040fe4000f8e10ff */
[----:B------:R-:W-:-:S03]  /*37e0*/  IADD3 R31, PT, PT, R31, 0x4, RZ ;  /* 0x000000041f1f7810 */ /* 0x000fc60007ffe0ff */
[----:B------:R-:W0:Y:S04]  /*37f0*/  LDS R18, [R8] ;  /* 0x0000000008127984 */ /* 0x000e280000000800 */
[----:B------:R-:W3:Y:S04]  /*3800*/  LDS R11, [R8+0x4] ;  /* 0x00000400080b7984 */ /* 0x000ee80000000800 */
[----:B------:R-:W5:Y:S04]  /*3810*/  LDS R19, [R8+0x8] ;  /* 0x0000080008137984 */ /* 0x000f680000000800 */
[----:B-1----:R-:W1:Y:S01]  /*3820*/  LDS R13, [R8+0xc] ;  /* 0x00000c00080d7984 */ /* 0x002e620000000800 */
[----:B--2---:R-:W-:-:S04]  /*3830*/  IMAD.U32 R10, R10, 0x10000, RZ ;  /* 0x000100000a0a7824 */ /* 0x004fc800078e00ff */
[----:B0-----:R-:W-:Y:S01]  /*3840*/  FFMA R10, R18, R10, R9 ;  /* 0x0000000a120a7223 */ /* 0x001fe20000000009 */
[----:B---3--:R-:W-:-:S05]  /*3850*/  SHF.L.U32 R12, R12, 0x10, RZ ;  /* 0x000000100c0c7819 */ /* 0x008fca00000006ff */
[----:B------:R-:W-:Y:S01]  /*3860*/  FFMA R10, R11, R12, R10 ;  /* 0x0000000c0b0a7223 */ /* 0x000fe2000000000a */
[----:B----4-:R-:W-:Y:S01]  /*3870*/  SHF.L.U32 R14, R14, 0x10, RZ ;  /* 0x000000100e0e7819 */ /* 0x010fe200000006ff */
[----:B-----5:R-:W-:-:S04]  /*3880*/  IMAD.U32 R16, R16, 0x10000, RZ ;  /* 0x0001000010107824 */ /* 0x020fc800078e00ff */
[----:B------:R-:W-:-:S04]  /*3890*/  FFMA R10, R19, R14, R10 ;  /* 0x0000000e130a7223 */ /* 0x000fc8000000000a */
[----:B-1----:R-:W-:-:S07]  /*38a0*/  FFMA R9, R13, R16, R10 ;  /* 0x000000100d097223 */ /* 0x002fce000000000a */
.L_x_48:
[----:B------:R-:W-:Y:S05]  /*38b0*/  @!P0 BRA `(.L_x_44) ;  /* 0x0000000000688947 */ /* 0x000fea0003800000 */
[----:B------:R-:W0:Y:S01]  /*38c0*/  LDC.64 R10, c[0x0][0x390] ;  /* 0x0000e400ff0a7b82 */ /* 0x000e220000000a00 */
[----:B------:R-:W-:Y:S01]  /*38d0*/  IADD3 R8, PT, PT, R31, R20, RZ ;  /* 0x000000141f087210 */ /* 0x000fe20007ffe0ff */
[----:B------:R-:W-:-:S04]  /*38e0*/  VIADD R13, R22, UR10 ;  /* 0x0000000a160d7c36 */ /* 0x000fc80008000000 */
[----:B------:R-:W-:-:S04]  /*38f0*/  IMAD R13, R8, R21, R13 ;  /* 0x00000015080d7224 */ /* 0x000fc800078e020d */
[----:B0-----:R-:W-:-:S05]  /*3900*/  IMAD.WIDE R10, R13, 0x2, R10 ;  /* 0x000000020d0a7825 */ /* 0x001fca00078e020a */
[----:B------:R-:W2:Y:S01]  /*3910*/  LDG.E.U16.CONSTANT R12, desc[UR16][R10.64] ;  /* 0x000000100a0c7981 */ /* 0x000ea2000c1e9500 */
[----:B------:R-:W0:Y:S01]  /*3920*/  S2UR UR8, SR_CgaCtaId ;  /* 0x00000000000879c3 */ /* 0x000e220000008800 */
[----:B------:R-:W-:Y:S01]  /*3930*/  UMOV UR7, 0x400 ;  /* 0x0000040000077882 */ /* 0x000fe20000000000 */
[----:B------:R-:W-:Y:S01]  /*3940*/  ISETP.NE.AND P0, PT, R24, 0x1, PT ;  /* 0x000000011800780c */ /* 0x000fe20003f05270 */
[----:B0-----:R-:W-:-:S06]  /*3950*/  ULEA UR7, UR8, UR7, 0x18 ;  /* 0x0000000708077291 */ /* 0x001fcc000f8ec0ff */
[----:B------:R-:W-:-:S05]  /*3960*/  LEA R17, R31, UR7, 0x2 ;  /* 0x000000071f117c11 */ /* 0x000fca000f8e10ff */
[----:B------:R-:W0:Y:S01]  /*3970*/  LDS R8, [R17] ;  /* 0x0000000011087984 */ /* 0x000e220000000800 */
[----:B--2---:R-:W-:-:S05]  /*3980*/  SHF.L.U32 R12, R12, 0x10, RZ ;  /* 0x000000100c0c7819 */ /* 0x004fca00000006ff */
[----:B0-----:R-:W-:Y:S01]  /*3990*/  FFMA R9, R8, R12, R9 ;  /* 0x0000000c08097223 */ /* 0x001fe20000000009 */
[----:B------:R-:W-:Y:S06]  /*39a0*/  @!P0 BRA `(.L_x_44) ;  /* 0x00000000002c8947 */ /* 0x000fec0003800000 */
[----:B------:R-:W-:Y:S01]  /*39b0*/  ISETP.NE.AND P0, PT, R24, 0x2, PT ;  /* 0x000000021800780c */ /* 0x000fe20003f05270 */
[C---:B------:R-:W-:Y:S01]  /*39c0*/  IMAD.WIDE R12, R21.reuse, 0x2, R10 ;  /* 0x00000002150c7825 */ /* 0x040fe200078e020a */
[----:B------:R-:W0:Y:S11]  /*39d0*/  LDS R8, [R17+0x4] ;  /* 0x0000040011087984 */ /* 0x000e360000000800 */
[----:B------:R-:W-:Y:S01]  /*39e0*/  @P0 IMAD.WIDE R10, R21, 0x2, R12 ;  /* 0x00000002150a0825 */ /* 0x000fe200078e020c */
[----:B------:R-:W1:Y:S04]  /*39f0*/  @P0 LDS R16, [R17+0x8] ;  /* 0x0000080011100984 */ /* 0x000e680000000800 */
[----:B------:R-:W2:Y:S04]  /*3a00*/  LDG.E.U16.CONSTANT R12, desc[UR16][R12.64] ;  /* 0x000000100c0c7981 */ /* 0x000ea8000c1e9500 */
[----:B------:R-:W3:Y:S01]  /*3a10*/  @P0 LDG.E.U16.CONSTANT R10, desc[UR16][R10.64] ;  /* 0x000000100a0a0981 */ /* 0x000ee2000c1e9500 */
[----:B--2---:R-:W-:Y:S01]  /*3a20*/  SHF.L.U32 R14, R12, 0x10, RZ ;  /* 0x000000100c0e7819 */ /* 0x004fe200000006ff */
[----:B---3--:R-:W-:-:S04]  /*3a30*/  @P0 IMAD.U32 R15, R10, 0x10000, RZ ;  /* 0x000100000a0f0824 */ /* 0x008fc800078e00ff */
[----:B0-----:R-:W-:-:S04]  /*3a40*/  FFMA R9, R8, R14, R9 ;  /* 0x0000000e08097223 */ /* 0x001fc80000000009 */
[----:B-1----:R-:W-:-:S07]  /*3a50*/  @P0 FFMA R9, R16, R15, R9 ;  /* 0x0000000f10090223 */ /* 0x002fce0000000009 */
.L_x_44:
[----:B------:R-:W-:Y:S01]  /*3a60*/  FFMA R25, R2, R25, R9 ;  /* 0x0000001902197223 */ /* 0x000fe20000000009 */
[----:B------:R-:W-:-:S04]  /*3a70*/  IADD3 R22, PT, PT, R22, 0x20, RZ ;  /* 0x0000002016167810 */ /* 0x000fc80007ffe0ff */
[----:B------:R-:W-:Y:S02]  /*3a80*/  F2FP.BF16.F32.PACK_AB R25, RZ, R25 ;  /* 0x00000019ff19723e */ /* 0x000fe400000010ff */
[----:B------:R-:W-:-:S03]  /*3a90*/  ISETP.GE.AND P0, PT, R22, R21, PT ;  /* 0x000000151600720c */ /* 0x000fc60003f06270 */
[----:B------:R0:W-:Y:S10]  /*3aa0*/  STG.E.U16 desc[UR16][R28.64], R25 ;  /* 0x000000191c007986 */ /* 0x0001f4000c101510 */
[----:B------:R-:W-:Y:S05]  /*3ab0*/  @!P0 BRA `(.L_x_49) ;  /* 0xfffffff000988947 */ /* 0x000fea000383ffff */
[----:B------:R-:W-:Y:S05]  /*3ac0*/  BSYNC.RECONVERGENT B1 ;  /* 0x0000000000017941 */ /* 0x000fea0003800200 */
.L_x_43:
[----:B------:R-:W-:Y:S05]  /*3ad0*/  BRA `(.L_x_41) ;  /* 0x0000000c00747947 */ /* 0x000fea0003800000 */
.L_x_42:
[----:B------:R-:W-:Y:S01]  /*3ae0*/  IMAD.U32 R26, RZ, RZ, UR12 ;  /* 0x0000000cff1a7e24 */ /* 0x000fe2000f8e00ff */
[----:B------:R-:W-:Y:S02]  /*3af0*/  MOV R25, UR36 ;  /* 0x0000002400197c02 */ /* 0x000fe40008000f00 */
[----:B------:R-:W-:Y:S02]  /*3b00*/  MOV R24, R0 ;  /* 0x0000000000187202 */ /* 0x000fe40000000f00 */
[----:B------:R-:W-:Y:S02]  /*3b10*/  IADD3 R25, PT, PT, -R25, UR37, RZ ;  /* 0x0000002519197c10 */ /* 0x000fe4000fffe1ff */
[----:B------:R-:W-:-:S07]  /*3b20*/  LOP3.LUT R26, R26, 0x3, RZ, 0xc0, !PT ;  /* 0x000000031a1a7812 */ /* 0x000fce00078ec0ff */
.L_x_55:
[----:B------:R-:W-:Y:S01]  /*3b30*/  UISETP.GT.AND UP0, UPT, UR38, URZ, UPT ;  /* 0x000000ff2600728c */ /* 0x000fe2000bf04270 */
[----:B0-----:R-:W-:-:S08]  /*3b40*/  MOV R23, RZ ;  /* 0x000000ff00177202 */ /* 0x001fd00000000f00 */
[----:B------:R-:W-:Y:S05]  /*3b50*/  BRA.U !UP0, `(.L_x_50) ;  /* 0x0000000d08287547 */ /* 0x000fea000b800000 */
[----:B------:R-:W-:Y:S01]  /*3b60*/  UISETP.GE.U32.AND UP0, UPT, UR39, 0xf, UPT ;  /* 0x0000000f2700788c */ /* 0x000fe2000bf06070 */
[----:B------:R-:W-:Y:S01]  /*3b70*/  IMAD.MOV.U32 R23, RZ, RZ, RZ ;  /* 0x000000ffff177224 */ /* 0x000fe200078e00ff */
[----:B------:R-:W-:-:S07]  /*3b80*/  MOV R8, RZ ;  /* 0x000000ff00087202 */ /* 0x000fce0000000f00 */
[----:B------:R-:W-:Y:S05]  /*3b90*/  BRA.U !UP0, `(.L_x_51) ;  /* 0x0000000508487547 */ /* 0x000fea000b800000 */
[----:B------:R-:W0:Y:S01]  /*3ba0*/  S2R R9, SR_CgaCtaId ;  /* 0x0000000000097919 */ /* 0x000e220000008800 */
[----:B------:R-:W-:Y:S01]  /*3bb0*/  MOV R28, 0x400 ;  /* 0x00000400001c7802 */ /* 0x000fe20000000f00 */
[----:B------:R-:W-:Y:S01]  /*3bc0*/  IMAD.MOV.U32 R30, RZ, RZ, RZ ;  /* 0x000000ffff1e7224 */ /* 0x000fe200078e00ff */
[----:B------:R-:W-:Y:S02]  /*3bd0*/  MOV R23, RZ ;  /* 0x000000ff00177202 */ /* 0x000fe40000000f00 */
[----:B------:R-:W-:Y:S02]  /*3be0*/  IADD3 R27, PT, PT, R24, UR10, RZ ;  /* 0x0000000a181b7c10 */ /* 0x000fe4000fffe0ff */
[----:B0-----:R-:W-:-:S07]  /*3bf0*/  LEA R28, R9, R28, 0x18 ;  /* 0x0000001c091c7211 */ /* 0x001fce00078ec0ff */
.L_x_52:
[----:B------:R-:W0:Y:S08]  /*3c00*/  LDC R37, c[0x0][0x3b0] ;  /* 0x0000ec00ff257b82 */ /* 0x000e300000000800 */
[----:B------:R-:W1:Y:S01]  /*3c10*/  LDC.64 R20, c[0x0][0x390] ;  /* 0x0000e400ff147b82 */ /* 0x000e620000000a00 */
[----:B0-----:R-:W-:-:S04]  /*3c20*/  IMAD R9, R30, R37, R27 ;  /* 0x000000251e097224 */ /* 0x001fc800078e021b */
[----:B-1----:R-:W-:-:S05]  /*3c30*/  IMAD.WIDE R20, R9, 0x2, R20 ;  /* 0x0000000209147825 */ /* 0x002fca00078e0214 */
[----:B------:R-:W2:Y:S01]  /*3c40*/  LDG.E.U16.CONSTANT R19, desc[UR16][R20.64] ;  /* 0x0000001014137981 */ /* 0x000ea2000c1e9500 */
[----:B------:R-:W-:-:S05]  /*3c50*/  IMAD.WIDE R32, R37, 0x2, R20 ;  /* 0x0000000225207825 */ /* 0x000fca00078e0214 */
[----:B------:R-:W3:Y:S01]  /*3c60*/  LDG.E.U16.CONSTANT R18, desc[UR16][R32.64] ;  /* 0x0000001020127981 */ /* 0x000ee2000c1e9500 */
[----:B------:R-:W-:-:S05]  /*3c70*/  IMAD.WIDE R38, R37, 0x2, R32 ;  /* 0x0000000225267825 */ /* 0x000fca00078e0220 */
[----:B------:R-:W4:Y:S01]  /*3c80*/  LDG.E.U16.CONSTANT R43, desc[UR16][R38.64] ;  /* 0x00000010262b7981 */ /* 0x000f22000c1e9500 */
[----:B------:R-:W-:-:S05]  /*3c90*/  IMAD.WIDE R44, R37, 0x2, R38 ;  /* 0x00000002252c7825 */ /* 0x000fca00078e0226 */
[----:B------:R-:W5:Y:S01]  /*3ca0*/  LDG.E.U16.CONSTANT R22, desc[UR16][R44.64] ;  /* 0x000000102c167981 */ /* 0x000f62000c1e9500 */
[----:B------:R-:W-:-:S05]  /*3cb0*/  IMAD.WIDE R8, R37, 0x2, R44 ;  /* 0x0000000225087825 */ /* 0x000fca00078e022c */
[----:B------:R0:W5:Y:S01]  /*3cc0*/  LDG.E.U16.CONSTANT R31, desc[UR16][R8.64] ;  /* 0x00000010081f7981 */ /* 0x000162000c1e9500 */
[----:B------:R-:W-:-:S05]  /*3cd0*/  IMAD.WIDE R16, R37, 0x2, R8 ;  /* 0x0000000225107825 */ /* 0x000fca00078e0208 */
[----:B------:R-:W5:Y:S01]  /*3ce0*/  LDG.E.U16.CONSTANT R29, desc[UR16][R16.64] ;  /* 0x00000010101d7981 */ /* 0x000f62000c1e9500 */
[----:B------:R-:W-:-:S05]  /*3cf0*/  IMAD.WIDE R12, R37, 0x2, R16 ;  /* 0x00000002250c7825 */ /* 0x000fca00078e0210 */
[----:B------:R1:W5:Y:S01]  /*3d00*/  LDG.E.U16.CONSTANT R35, desc[UR16][R12.64] ;  /* 0x000000100c237981 */ /* 0x000362000c1e9500 */
[----:B------:R-:W-:-:S05]  /*3d10*/  IMAD.WIDE R14, R37, 0x2, R12 ;  /* 0x00000002250e7825 */ /* 0x000fca00078e020c */
[----:B------:R-:W5:Y:S01]  /*3d20*/  LDG.E.U16.CONSTANT R32, desc[UR16][R14.64] ;  /* 0x000000100e207981 */ /* 0x000f62000c1e9500 */
[----:B------:R-:W-:-:S05]  /*3d30*/  IMAD.WIDE R10, R37, 0x2, R14 ;  /* 0x00000002250a7825 */ /* 0x000fca00078e020e */
[----:B------:R-:W5:Y:S01]  /*3d40*/  LDG.E.U16.CONSTANT R40, desc[UR16][R10.64] ;  /* 0x000000100a287981 */ /* 0x000f62000c1e9500 */
[----:B0-----:R-:W-:-:S05]  /*3d50*/  IMAD.WIDE R8, R37, 0x2, R10 ;  /* 0x0000000225087825 */ /* 0x001fca00078e020a */
[----:B------:R-:W5:Y:S01]  /*3d60*/  LDG.E.U16.CONSTANT R39, desc[UR16][R8.64] ;  /* 0x0000001008277981 */ /* 0x000f62000c1e9500 */
[----:B-1----:R-:W-:-:S05]  /*3d70*/  IMAD.WIDE R12, R37, 0x2, R8 ;  /* 0x00000002250c7825 */ /* 0x002fca00078e0208 */
        /* <DEDUP_REMOVED lines=9> */
[----:B------:R-:W-:-:S06]  /*3e10*/  IMAD.WIDE R36, R37, 0x2, R20 ;  /* 0x0000000225247825 */ /* 0x000fcc00078e0214 */
[----:B------:R0:W5:Y:S02]  /*3e20*/  LDG.E.U16.CONSTANT R36, desc[UR16][R36.64] ;  /* 0x0000001024247981 */ /* 0x000164000c1e9500 */
[----:B0-----:R-:W-:-:S05]  /*3e30*/  LEA R37, R30, R28, 0x2 ;  /* 0x0000001c1e257211 */ /* 0x001fca00078e10ff */
[----:B------:R-:W0:Y:S04]  /*3e40*/  LDS.128 R8, [R37] ;  /* 0x0000000025087984 */ /* 0x000e280000000c00 */
[----:B------:R-:W1:Y:S01]  /*3e50*/  LDS.128 R12, [R37+0x10] ;  /* 0x00001000250c7984 */ /* 0x000e620000000c00 */
[----:B------:R-:W-:-:S04]  /*3e60*/  IADD3 R30, PT, PT, R30, 0x10, RZ ;  /* 0x000000101e1e7810 */ /* 0x000fc80007ffe0ff */
[----:B------:R-:W-:Y:S01]  /*3e70*/  ISETP.NE.AND P0, PT, R30, R25, PT ;  /* 0x000000191e00720c */ /* 0x000fe20003f05270 */
[----:B--2---:R-:W-:-:S04]  /*3e80*/  IMAD.U32 R19, R19, 0x10000, RZ ;  /* 0x0001000013137824 */ /* 0x004fc800078e00ff */
[----:B0-----:R-:W-:Y:S01]  /*3e90*/  FFMA R8, R8, R19, R23 ;  /* 0x0000001308087223 */ /* 0x001fe20000000017 */
[----:B---3--:R-:W-:-:S05]  /*3ea0*/  SHF.L.U32 R18, R18, 0x10, RZ ;  /* 0x0000001012127819 */ /* 0x008fca00000006ff */
[----:B------:R-:W-:Y:S02]  /*3eb0*/  FFMA R9, R9, R18, R8 ;  /* 0x0000001209097223 */ /* 0x000fe40000000008 */
[----:B------:R-:W0:Y:S01]  /*3ec0*/  LDS.128 R16, [R37+0x20] ;  /* 0x0000200025107984 */ /* 0x000e220000000c00 */
[----:B----4-:R-:W-:Y:S01]  /*3ed0*/  SHF.L.U32 R43, R43, 0x10, RZ ;  /* 0x000000102b2b7819 */ /* 0x010fe200000006ff */
[----:B-----5:R-:W-:-:S04]  /*3ee0*/  IMAD.U32 R8, R22, 0x10000, RZ ;  /* 0x0001000016087824 */ /* 0x020fc800078e00ff */
[----:B------:R-:W-:Y:S01]  /*3ef0*/  FFMA R10, R10, R43, R9 ;  /* 0x0000002b0a0a7223 */ /* 0x000fe20000000009 */
[----:B------:R-:W2:Y:S03]  /*3f00*/  LDS.128 R20, [R37+0x30] ;  /* 0x0000300025147984 */ /* 0x000ea60000000c00 */
[----:B------:R-:W-:Y:S01]  /*3f10*/  FFMA R11, R11, R8, R10 ;  /* 0x000000080b0b7223 */ /* 0x000fe2000000000a */
[----:B------:R-:W-:-:S05]  /*3f20*/  SHF.L.U32 R31, R31, 0x10, RZ ;  /* 0x000000101f1f7819 */ /* 0x000fca00000006ff */
[----:B-1----:R-:W-:Y:S01]  /*3f30*/  FFMA R12, R12, R31, R11 ;  /* 0x0000001f0c0c7223 */ /* 0x002fe2000000000b */
[----:B------:R-:W-:-:S05]  /*3f40*/  SHF.L.U32 R29, R29, 0x10, RZ ;  /* 0x000000101d1d7819 */ /* 0x000fca00000006ff */
[----:B------:R-:W-:Y:S01]  /*3f50*/  FFMA R13, R13, R29, R12 ;  /* 0x0000001d0d0d7223 */ /* 0x000fe2000000000c */
[----:B------:R-:W-:-:S04]  /*3f60*/  IMAD.U32 R35, R35, 0x10000, RZ ;  /* 0x0001000023237824 */ /* 0x000fc800078e00ff */
[----:B------:R-:W-:Y:S01]  /*3f70*/  FFMA R14, R14, R35, R13 ;  /* 0x000000230e0e7223 */ /* 0x000fe2000000000d */
[----:B------:R-:W-:-:S05]  /*3f80*/  SHF.L.U32 R32, R32, 0x10, RZ ;  /* 0x0000001020207819 */ /* 0x000fca00000006ff */
[----:B------:R-:W-:Y:S01]  /*3f90*/  FFMA R15, R15, R32, R14 ;  /* 0x000000200f0f7223 */ /* 0x000fe2000000000e */
[----:B------:R-:W-:-:S05]  /*3fa0*/  SHF.L.U32 R40, R40, 0x10, RZ ;  /* 0x0000001028287819 */ /* 0x000fca00000006ff */
[----:B0-----:R-:W-:Y:S01]  /*3fb0*/  FFMA R16, R16, R40, R15 ;  /* 0x0000002810107223 */ /* 0x001fe2000000000f */
[----:B------:R-:W-:-:S04]  /*3fc0*/  IMAD.U32 R39, R39, 0x10000, RZ ;  /* 0x0001000027277824 */ /* 0x000fc800078e00ff */
[----:B------:R-:W-:Y:S01]  /*3fd0*/  FFMA R17, R17, R39, R16 ;  /* 0x0000002711117223 */ /* 0x000fe20000000010 */
[----:B------:R-:W-:-:S05]  /*3fe0*/  SHF.L.U32 R38, R38, 0x10, RZ ;  /* 0x0000001026267819 */ /* 0x000fca00000006ff */
[----:B------:R-:W-:Y:S01]  /*3ff0*/  FFMA R18, R18, R38, R17 ;  /* 0x0000002612127223 */ /* 0x000fe20000000011 */
[----:B------:R-:W-:-:S05]  /*4000*/  SHF.L.U32 R34, R34, 0x10, RZ ;  /* 0x0000001022227819 */ /* 0x000fca00000006ff */
[----:B------:R-:W-:Y:S01]  /*4010*/  FFMA R19, R19, R34, R18 ;  /* 0x0000002213137223 */ /* 0x000fe20000000012 */
[----:B------:R-:W-:-:S04]  /*4020*/  IMAD.U32 R33, R33, 0x10000, RZ ;  /* 0x0001000021217824 */ /* 0x000fc800078e00ff */
[----:B--2---:R-:W-:Y:S01]  /*4030*/  FFMA R20, R20, R33, R19 ;  /* 0x0000002114147223 */ /* 0x004fe20000000013 */
[----:B------:R-:W-:-:S05]  /*4040*/  SHF.L.U32 R41, R41, 0x10, RZ ;  /* 0x0000001029297819 */ /* 0x000fca00000006ff */
[----:B------:R-:W-:Y:S01]  /*4050*/  FFMA R21, R21, R41, R20 ;  /* 0x0000002915157223 */ /* 0x000fe20000000014 */
[----:B------:R-:W-:-:S04]  /*4060*/  IMAD.U32 R42, R42, 0x10000, RZ ;  /* 0x000100002a2a7824 */ /* 0x000fc800078e00ff */
[----:B------:R-:W-:Y:S01]  /*4070*/  FFMA R22, R22, R42, R21 ;  /* 0x0000002a16167223 */ /* 0x000fe20000000015 */
[----:B------:R-:W-:-:S05]  /*4080*/  SHF.L.U32 R36, R36, 0x10, RZ ;  /* 0x0000001024247819 */ /* 0x000fca00000006ff */
[----:B------:R-:W-:Y:S01]  /*4090*/  FFMA R23, R23, R36, R22 ;  /* 0x0000002417177223 */ /* 0x000fe20000000016 */
[----:B------:R-:W-:Y:S06]  /*40a0*/  @P0 BRA `(.L_x_52) ;  /* 0xfffffff800d40947 */ /* 0x000fec000383ffff */
[----:B------:R-:W-:-:S07]  /*40b0*/  MOV R8, R25 ;  /* 0x0000001900087202 */ /* 0x000fce0000000f00 */
.L_x_51:
[----:B------:R-:W-:-:S09]  /*40c0*/  UISETP.NE.AND UP0, UPT, UR36, URZ, UPT ;  /* 0x000000ff2400728c */ /* 0x000fd2000bf05270 */
[----:B------:R-:W-:Y:S05]  /*40d0*/  BRA.U !UP0, `(.L_x_50) ;  /* 0x0000000508c87547 */ /* 0x000fea000b800000 */
[----:B------:R-:W-:Y:S02]  /*40e0*/  UIADD3 UR7, UPT, UPT, UR36, -0x1, URZ ;  /* 0xffffffff24077890 */ /* 0x000fe4000fffe0ff */
[----:B------:R-:W-:Y:S02]  /*40f0*/  UISETP.NE.AND UP1, UPT, UR35, URZ, UPT ;  /* 0x000000ff2300728c */ /* 0x000fe4000bf25270 */
[----:B------:R-:W-:-:S09]  /*4100*/  UISETP.GE.U32.AND UP0, UPT, UR7, 0x7, UPT ;  /* 0x000000070700788c */ /* 0x000fd2000bf06070 */
[----:B------:R-:W-:Y:S05]  /*4110*/  BRA.U !UP0, `(.L_x_53) ;  /* 0x0000000108c47547 */ /* 0x000fea000b800000 */
[----:B------:R-:W0:Y:S01]  /*4120*/  LDC R31, c[0x0][0x3b0] ;  /* 0x0000ec00ff1f7b82 */ /* 0x000e220000000800 */
[----:B------:R-:W-:-:S07]  /*4130*/  VIADD R9, R24, UR10 ;  /* 0x0000000a18097c36 */ /* 0x000fce0008000000 */
[----:B------:R-:W1:Y:S01]  /*4140*/  LDC.64 R10, c[0x0][0x390] ;  /* 0x0000e400ff0a7b82 */ /* 0x000e620000000a00 */
[----:B0-----:R-:W-:-:S04]  /*4150*/  IMAD R9, R8, R31, R9 ;  /* 0x0000001f08097224 */ /* 0x001fc800078e0209 */
[----:B-1----:R-:W-:-:S04]  /*4160*/  IMAD.WIDE R10, R9, 0x2, R10 ;  /* 0x00000002090a7825 */ /* 0x002fc800078e020a */
[C---:B------:R-:W-:Y:S02]  /*4170*/  IMAD.WIDE R12, R31.reuse, 0x2, R10 ;  /* 0x000000021f0c7825 */ /* 0x040fe400078e020a */
[----:B------:R0:W2:Y:S02]  /*4180*/  LDG.E.U16.CONSTANT R11, desc[UR16][R10.64] ;  /* 0x000000100a0b7981 */ /* 0x0000a4000c1e9500 */
[C---:B------:R-:W-:Y:S02]  /*4190*/  IMAD.WIDE R14, R31.reuse, 0x2, R12 ;  /* 0x000000021f0e7825 */ /* 0x040fe400078e020c */
[----:B------:R1:W3:Y:S02]  /*41a0*/  LDG.E.U16.CONSTANT R12, desc[UR16][R12.64] ;  /* 0x000000100c0c7981 */ /* 0x0002e4000c1e9500 */
[C---:B------:R-:W-:Y:S02]  /*41b0*/  IMAD.WIDE R16, R31.reuse, 0x2, R14 ;  /* 0x000000021f107825 */ /* 0x040fe400078e020e */
[----:B------:R4:W5:Y:S02]  /*41c0*/  LDG.E.U16.CONSTANT R14, desc[UR16][R14.64] ;  /* 0x000000100e0e7981 */ /* 0x000964000c1e9500 */
[----:B------:R-:W-:-:S02]  /*41d0*/  IMAD.WIDE R18, R31, 0x2, R16 ;  /* 0x000000021f127825 */ /* 0x000fc400078e0210 */
[----:B------:R4:W5:Y:S02]  /*41e0*/  LDG.E.U16.CONSTANT R16, desc[UR16][R16.64] ;  /* 0x0000001010107981 */ /* 0x000964000c1e9500 */
[C---:B------:R-:W-:Y:S02]  /*41f0*/  IMAD.WIDE R20, R31.reuse, 0x2, R18 ;  /* 0x000000021f147825 */ /* 0x040fe400078e0212 */
[----:B------:R4:W5:Y:S02]  /*4200*/  LDG.E.U16.CONSTANT R18, desc[UR16][R18.64] ;  /* 0x0000001012127981 */ /* 0x000964000c1e9500 */
[C---:B------:R-:W-:Y:S02]  /*4210*/  IMAD.WIDE R28, R31.reuse, 0x2, R20 ;  /* 0x000000021f1c7825 */ /* 0x040fe400078e0214 */
[----:B------:R4:W5:Y:S02]  /*4220*/  LDG.E.U16.CONSTANT R20, desc[UR16][R20.64] ;  /* 0x0000001014147981 */ /* 0x000964000c1e9500 */
[----:B------:R-:W-:-:S02]  /*4230*/  IMAD.WIDE R30, R31, 0x2, R28 ;  /* 0x000000021f1e7825 */ /* 0x000fc400078e021c */
[----:B------:R4:W5:Y:S04]  /*4240*/  LDG.E.U16.CONSTANT R28, desc[UR16][R28.64] ;  /* 0x000000101c1c7981 */ /* 0x000968000c1e9500 */
[----:B------:R-:W5:Y:S01]  /*4250*/  LDG.E.U16.CONSTANT R30, desc[UR16][R30.64] ;  /* 0x000000101e1e7981 */ /* 0x000f62000c1e9500 */
[----:B------:R-:W0:Y:S01]  /*4260*/  S2UR UR8, SR_CgaCtaId ;  /* 0x00000000000879c3 */ /* 0x000e220000008800 */
[----:B------:R-:W-:Y:S02]  /*4270*/  UMOV UR7, 0x400 ;  /* 0x0000040000077882 */ /* 0x000fe40000000000 */
[----:B0-----:R-:W-:-:S06]  /*4280*/  ULEA UR7, UR8, UR7, 0x18 ;  /* 0x0000000708077291 */ /* 0x001fcc000f8ec0ff */
[----:B------:R-:W-:-:S05]  /*4290*/  LEA R9, R8, UR7, 0x2 ;  /* 0x0000000708097c11 */ /* 0x000fca000f8e10ff */
[----:B------:R-:W0:Y:S04]  /*42a0*/  LDS R10, [R9] ;  /* 0x00000000090a7984 */ /* 0x000e280000000800 */
[----:B-1----:R-:W1:Y:S04]  /*42b0*/  LDS R13, [R9+0x4] ;  /* 0x00000400090d7984 */ /* 0x002e680000000800 */
[----:B----4-:R-:W4:Y:S04]  /*42c0*/  LDS R15, [R9+0x8] ;  /* 0x00000800090f7984 */ /* 0x010f280000000800 */
[----:B------:R-:W4:Y:S04]  /*42d0*/  LDS R17, [R9+0xc] ;  /* 0x00000c0009117984 */ /* 0x000f280000000800 */
[----:B------:R-:W4:Y:S04]  /*42e0*/  LDS R19, [R9+0x10] ;  /* 0x0000100009137984 */ /* 0x000f280000000800 */
[----:B------:R-:W4:Y:S04]  /*42f0*/  LDS R21, [R9+0x14] ;  /* 0x0000140009157984 */ /* 0x000f280000000800 */
[----:B------:R-:W4:Y:S04]  /*4300*/  LDS R27, [R9+0x18] ;  /* 0x00001800091b7984 */ /* 0x000f280000000800 */
[----:B------:R-:W4:Y:S01]  /*4310*/  LDS R29, [R9+0x1c] ;  /* 0x00001c00091d7984 */ /* 0x000f220000000800 */
[----:B------:R-:W-:Y:S01]  /*4320*/  VIADD R8, R8, 0x8 ;  /* 0x0000000808087836 */ /* 0x000fe20000000000 */
[----:B--2---:R-:W-:-:S05]  /*4330*/  SHF.L.U32 R11, R11, 0x10, RZ ;  /* 0x000000100b0b7819 */ /* 0x004fca00000006ff */
[----:B0-----:R-:W-:Y:S01]  /*4340*/  FFMA R10, R10, R11, R23 ;  /* 0x0000000b0a0a7223 */ /* 0x001fe20000000017 */
[----:B---3--:R-:W-:-:S05]  /*4350*/  SHF.L.U32 R12, R12, 0x10, RZ ;  /* 0x000000100c0c7819 */ /* 0x008fca00000006ff */
[----:B-1----:R-:W-:Y:S01]  /*4360*/  FFMA R10, R13, R12, R10 ;  /* 0x0000000c0d0a7223 */ /* 0x002fe2000000000a */
[----:B-----5:R-:W-:-:S04]  /*4370*/  IMAD.U32 R14, R14, 0x10000, RZ ;  /* 0x000100000e0e7824 */ /* 0x020fc800078e00ff */
[----:B----4-:R-:W-:Y:S01]  /*4380*/  FFMA R10, R15, R14, R10 ;  /* 0x0000000e0f0a7223 */ /* 0x010fe2000000000a */
[----:B------:R-:W-:-:S05]  /*4390*/  SHF.L.U32 R16, R16, 0x10, RZ ;  /* 0x0000001010107819 */ /* 0x000fca00000006ff */
[----:B------:R-:W-:Y:S01]  /*43a0*/  FFMA R10, R17, R16, R10 ;  /* 0x00000010110a7223 */ /* 0x000fe2000000000a */
[----:B------:R-:W-:-:S05]  /*43b0*/  SHF.L.U32 R18, R18, 0x10, RZ ;  /* 0x0000001012127819 */ /* 0x000fca00000006ff */
[----:B------:R-:W-:Y:S01]  /*43c0*/  FFMA R10, R19, R18, R10 ;  /* 0x00000012130a7223 */ /* 0x000fe2000000000a */
[----:B------:R-:W-:-:S04]  /*43d0*/  IMAD.U32 R20, R20, 0x10000, RZ ;  /* 0x0001000014147824 */ /* 0x000fc800078e00ff */
[----:B------:R-:W-:Y:S01]  /*43e0*/  FFMA R10, R21, R20, R10 ;  /* 0x00000014150a7223 */ /* 0x000fe2000000000a */
[----:B------:R-:W-:Y:S02]  /*43f0*/  SHF.L.U32 R28, R28, 0x10, RZ ;  /* 0x000000101c1c7819 */ /* 0x000fe400000006ff */
[----:B------:R-:W-:-:S03]  /*4400*/  SHF.L.U32 R30, R30, 0x10, RZ ;  /* 0x000000101e1e7819 */ /* 0x000fc600000006ff */
[----:B------:R-:W-:-:S04]  /*4410*/  FFMA R10, R27, R28, R10 ;  /* 0x0000001c1b0a7223 */ /* 0x000fc8000000000a */
[----:B------:R-:W-:-:S07]  /*4420*/  FFMA R23, R29, R30, R10 ;  /* 0x0000001e1d177223 */ /* 0x000fce000000000a */
.L_x_53:
[----:B------:R-:W-:Y:S05]  /*4430*/  BRA.U !UP1, `(.L_x_50) ;  /* 0x0000000109f07547 */ /* 0x000fea000b800000 */
[----:B------:R-:W-:Y:S01]  /*4440*/  UIADD3 UR7, UPT, UPT, UR35, -0x1, URZ ;  /* 0xffffffff23077890 */ /* 0x000fe2000fffe0ff */
[----:B------:R-:W-:-:S03]  /*4450*/  ISETP.NE.AND P0, PT, R26, RZ, PT ;  /* 0x000000ff1a00720c */ /* 0x000fc60003f05270 */
[----:B------:R-:W-:-:S09]  /*4460*/  UISETP.GE.U32.AND UP0, UPT, UR7, 0x3, UPT ;  /* 0x000000030700788c */ /* 0x000fd2000bf06070 */
[----:B------:R-:W-:Y:S05]  /*4470*/  BRA.U !UP0, `(.L_x_54) ;  /* 0x0000000108747547 */ /* 0x000fea000b800000 */
[----:B------:R-:W0:Y:S01]  /*4480*/  LDC R17, c[0x0][0x3b0] ;  /* 0x0000ec00ff117b82 */ /* 0x000e220000000800 */
[----:B------:R-:W-:-:S07]  /*4490*/  IADD3 R9, PT, PT, R24, UR10, RZ ;  /* 0x0000000a18097c10 */ /* 0x000fce000fffe0ff */
[----:B------:R-:W1:Y:S01]  /*44a0*/  LDC.64 R10, c[0x0][0x390] ;  /* 0x0000e400ff0a7b82 */ /* 0x000e620000000a00 */
[----:B0-----:R-:W-:-:S04]  /*44b0*/  IMAD R9, R8, R17, R9 ;  /* 0x0000001108097224 */ /* 0x001fc800078e0209 */
[----:B-1----:R-:W-:-:S04]  /*44c0*/  IMAD.WIDE R10, R9, 0x2, R10 ;  /* 0x00000002090a7825 */ /* 0x002fc800078e020a */
        /* <DEDUP_REMOVED lines=10> */
[C---:B------:R-:W-:Y:S01]  /*4570*/  LEA R9, R8.reuse, UR7, 0x2 ;  /* 0x0000000708097c11 */ /* 0x040fe2000f8e10ff */
[----:B------:R-:W-:-:S04]  /*4580*/  VIADD R8, R8, 0x4 ;  /* 0x0000000408087836 */ /* 0x000fc80000000000 */
[----:B------:R-:W0:Y:S04]  /*4590*/  LDS R18, [R9] ;  /* 0x0000000009127984 */ /* 0x000e280000000800 */
[----:B------:R-:W3:Y:S04]  /*45a0*/  LDS R11, [R9+0x4] ;  /* 0x00000400090b7984 */ /* 0x000ee80000000800 */
[----:B------:R-:W5:Y:S04]  /*45b0*/  LDS R19, [R9+0x8] ;  /* 0x0000080009137984 */ /* 0x000f680000000800 */
[----:B-1----:R-:W1:Y:S01]  /*45c0*/  LDS R13, [R9+0xc] ;  /* 0x00000c00090d7984 */ /* 0x002e620000000800 */
[----:B--2---:R-:W-:-:S05]  /*45d0*/  SHF.L.U32 R10, R10, 0x10, RZ ;  /* 0x000000100a0a7819 */ /* 0x004fca00000006ff */
[----:B0-----:R-:W-:Y:S01]  /*45e0*/  FFMA R10, R18, R10, R23 ;  /* 0x0000000a120a7223 */ /* 0x001fe20000000017 */
[----:B---3--:R-:W-:-:S04]  /*45f0*/  IMAD.U32 R12, R12, 0x10000, RZ ;  /* 0x000100000c0c7824 */ /* 0x008fc800078e00ff */
[----:B------:R-:W-:Y:S01]  /*4600*/  FFMA R10, R11, R12, R10 ;  /* 0x0000000c0b0a7223 */ /* 0x000fe2000000000a */
[----:B----4-:R-:W-:Y:S02]  /*4610*/  SHF.L.U32 R14, R14, 0x10, RZ ;  /* 0x000000100e0e7819 */ /* 0x010fe400000006ff */
[----:B-----5:R-:W-:-:S03]  /*4620*/  SHF.L.U32 R16, R16, 0x10, RZ ;  /* 0x0000001010107819 */ /* 0x020fc600000006ff */
[----:B------:R-:W-:-:S04]  /*4630*/  FFMA R10, R19, R14, R10 ;  /* 0x0000000e130a7223 */ /* 0x000fc8000000000a */
[----:B-1----:R-:W-:-:S07]  /*4640*/  FFMA R23, R13, R16, R10 ;  /* 0x000000100d177223 */ /* 0x002fce000000000a */
.L_x_54:
[----:B------:R-:W-:Y:S05]  /*4650*/  @!P0 BRA `(.L_x_50) ;  /* 0x0000000000688947 */ /* 0x000fea0003800000 */
[----:B------:R-:W0:Y:S01]  /*4660*/  LDC R13, c[0x0][0x3b0] ;  /* 0x0000ec00ff0d7b82 */ /* 0x000e220000000800 */
[----:B------:R-:W-:-:S07]  /*4670*/  IADD3 R9, PT, PT, R24, UR10, RZ ;  /* 0x0000000a18097c10 */ /* 0x000fce000fffe0ff */
[----:B------:R-:W1:Y:S01]  /*4680*/  LDC.64 R10, c[0x0][0x390] ;  /* 0x0000e400ff0a7b82 */ /* 0x000e620000000a00 */
[----:B0-----:R-:W-:-:S04]  /*4690*/  IMAD R9, R8, R13, R9 ;  /* 0x0000000d08097224 */ /* 0x001fc800078e0209 */
[----:B-1----:R-:W-:-:S05]  /*46a0*/  IMAD.WIDE R10, R9, 0x2, R10 ;  /* 0x00000002090a7825 */ /* 0x002fca00078e020a */
        /* <DEDUP_REMOVED lines=17> */
[----:B--2---:R-:W-:Y:S01]  /*47c0*/  IMAD.U32 R13, R10, 0x10000, RZ ;  /* 0x000100000a0d7824 */ /* 0x004fe200078e00ff */
[----:B---3--:R-:W-:-:S03]  /*47d0*/  @P0 SHF.L.U32 R15, R8, 0x10, RZ ;  /* 0x00000010080f0819 */ /* 0x008fc600000006ff */
[----:B0-----:R-:W-:-:S04]  /*47e0*/  FFMA R23, R12, R13, R23 ;  /* 0x0000000d0c177223 */ /* 0x001fc80000000017 */
[----:B-1----:R-:W-:-:S07]  /*47f0*/  @P0 FFMA R23, R14, R15, R23 ;  /* 0x0000000f0e170223 */ /* 0x002fce0000000017 */
.L_x_50:
[----:B------:R-:W0:Y:S01]  /*4800*/  LDCU UR7, c[0x0][0x3b0] ;  /* 0x00007600ff0777ac */ /* 0x000e220008000800 */
[----:B------:R-:W1:Y:S01]  /*4810*/  LDC.64 R8, c[0x0][0x398] ;  /* 0x0000e600ff087b82 */ /* 0x000e620000000a00 */
[----:B------:R-:W-:-:S05]  /*4820*/  FFMA R23, RZ, R2, R23 ;  /* 0x00000002ff177223 */ /* 0x000fca0000000017 */
[----:B------:R-:W-:Y:S02]  /*4830*/  F2FP.BF16.F32.PACK_AB R23, RZ, R23 ;  /* 0x00000017ff17723e */ /* 0x000fe400000010ff */
[----:B0-----:R-:W-:-:S05]  /*4840*/  MOV R21, UR7 ;  /* 0x0000000700157c02 */ /* 0x001fca0008000f00 */
[----:B------:R-:W-:Y:S02]  /*4850*/  IMAD R11, R21, UR9, R24 ;  /* 0x00000009150b7c24 */ /* 0x000fe4000f8e0218 */
[----:B------:R-:W-:Y:S02]  /*4860*/  VIADD R24, R24, 0x20 ;  /* 0x0000002018187836 */ /* 0x000fe40000000000 */
[----:B-1----:R-:W-:-:S03]  /*4870*/  IMAD.WIDE R8, R11, 0x2, R8 ;  /* 0x000000020b087825 */ /* 0x002fc600078e0208 */
[----:B------:R-:W-:Y:S02]  /*4880*/  ISETP.GE.AND P0, PT, R24, R21, PT ;  /* 0x000000151800720c */ /* 0x000fe40003f06270 */
[----:B------:R0:W-:Y:S11]  /*4890*/  STG.E.U16 desc[UR16][R8.64], R23 ;  /* 0x0000001708007986 */ /* 0x0001f6000c101510 */
[----:B------:R-:W-:Y:S05]  /*48a0*/  @!P0 BRA `(.L_x_55) ;  /* 0xfffffff000a08947 */ /* 0x000fea000383ffff */
.L_x_41:
[----:B------:R-:W-:Y:S05]  /*48b0*/  BSYNC.RECONVERGENT B0 ;  /* 0x0000000000007941 */ /* 0x000fea0003800200 */
.L_x_40:
[----:B------:R-:W1:Y:S01]  /*48c0*/  LDCU UR7, c[0x0][0x3ac] ;  /* 0x00007580ff0777ac */ /* 0x000e620008000800 */
[----:B------:R-:W-:Y:S02]  /*48d0*/  UIADD3 UR6, UPT, UPT, UR6, 0x1, URZ ;  /* 0x0000000106067890 */ /* 0x000fe4000fffe0ff */
[----:B------:R-:W-:Y:S02]  /*48e0*/  UIADD3 UR33, UPT, UPT, UR33, 0x40, URZ ;  /* 0x0000004021217890 */ /* 0x000fe4000fffe0ff */
[----:B------:R-:W-:Y:S02]  /*48f0*/  UIADD3 UR32, UPT, UPT, UR32, 0x40, URZ ;  /* 0x0000004020207890 */ /* 0x000fe4000fffe0ff */
[----:B------:R-:W-:Y:S02]  /*4900*/  UIADD3 UR31, UPT, UPT, UR31, 0x40, URZ ;  /* 0x000000401f1f7890 */ /* 0x000fe4000fffe0ff */
[----:B------:R-:W-:Y:S02]  /*4910*/  UIADD3 UR30, UPT, UPT, UR30, 0x40, URZ ;  /* 0x000000401e1e7890 */ /* 0x000fe4000fffe0ff */
[----:B------:R-:W-:-:S02]  /*4920*/  UIADD3 UR29, UPT, UPT, UR29, 0x40, URZ ;  /* 0x000000401d1d7890 */ /* 0x000fc4000fffe0ff */
[----:B------:R-:W-:Y:S02]  /*4930*/  UIADD3 UR28, UPT, UPT, UR28, 0x40, URZ ;  /* 0x000000401c1c7890 */ /* 0x000fe4000fffe0ff */
[----:B-1----:R-:W-:Y:S02]  /*4940*/  UISETP.GE.AND UP0, UPT, UR5, UR7, UPT ;  /* 0x000000070500728c */ /* 0x002fe4000bf06270 */
        /* <DEDUP_REMOVED lines=9> */
[----:B------:R-:W-:Y:S01]  /*49e0*/  UIADD3 UR34, UPT, UPT, UR34, 0x40, URZ ;  /* 0x0000004022227890 */ /* 0x000fe2000fffe0ff */
[----:B------:R-:W-:Y:S06]  /*49f0*/  BAR.SYNC.DEFER_BLOCKING 0x0 ;  /* 0x0000000000007b1d */ /* 0x000fec0000010000 */
[----:B------:R-:W-:Y:S05]  /*4a00*/  BRA.U !UP0, `(.L_x_56) ;  /* 0xffffffc108047547 */ /* 0x000fea000b83ffff */
.L_x_5:
[----:B------:R-:W-:-:S13]  /*4a10*/  ISETP.GE.AND P0, PT, R0, R21, PT ;  /* 0x000000150000720c */ /* 0x000fda0003f06270 */
[----:B------:R-:W-:Y:S05]  /*4a20*/  @P0 EXIT ;  /* 0x000000000000094d */ /* 0x000fea0003800000 */
[----:B0-2---:R-:W-:Y:S01]  /*4a30*/  LOP3.LUT R8, RZ, R0, RZ, 0x33, !PT ;  /* 0x00000000ff087212 */ /* 0x005fe200078e33ff */
[----:B------:R-:W-:Y:S03]  /*4a40*/  BSSY.RECONVERGENT B0, `(.L_x_57) ;  /* 0x0000024000007945 */ /* 0x000fe60003800200 */
[----:B------:R-:W-:-:S04]  /*4a50*/  IADD3 R8, PT, PT, R8, R21, RZ ;  /* 0x0000001508087210 */ /* 0x000fc80007ffe0ff */
[----:B------:R-:W-:-:S04]  /*4a60*/  LOP3.LUT R2, R8, 0x60, RZ, 0xc0, !PT ;  /* 0x0000006008027812 */ /* 0x000fc800078ec0ff */
[----:B------:R-:W-:-:S13]  /*4a70*/  ISETP.NE.AND P0, PT, R2, 0x60, PT ;  /* 0x000000600200780c */ /* 0x000fda0003f05270 */
[----:B------:R-:W-:Y:S05]  /*4a80*/  @!P0 BRA `(.L_x_58) ;  /* 0x00000000007c8947 */ /* 0x000fea0003800000 */
[----:B------:R-:W0:Y:S01]  /*4a90*/  LDC.64 R4, c[0x0][0x398] ;  /* 0x0000e600ff047b82 */ /* 0x000e220000000a00 */
[----:B------:R-:W-:Y:S01]  /*4aa0*/  LEA.HI R2, R8, 0x1, RZ, 0x1b ;  /* 0x0000000108027811 */ /* 0x000fe200078fd8ff */
[----:B------:R-:W-:-:S03]  /*4ab0*/  IMAD R21, R21, UR9, R0 ;  /* 0x0000000915157c24 */ /* 0x000fc6000f8e0200 */
[C---:B------:R-:W-:Y:S02]  /*4ac0*/  SHF.L.U32 R3, R2.reuse, 0x5, RZ ;  /* 0x0000000502037819 */ /* 0x040fe400000006ff */
[----:B------:R-:W-:Y:S02]  /*4ad0*/  LOP3.LUT R2, R2, 0x3, RZ, 0xc0, !PT ;  /* 0x0000000302027812 */ /* 0x000fe400078ec0ff */
[----:B------:R-:W-:-:S03]  /*4ae0*/  LOP3.LUT R0, R0, 0x60, R3, 0xf8, !PT ;  /* 0x0000006000007812 */ /* 0x000fc600078ef803 */
[----:B------:R-:W-:-:S07]  /*4af0*/  IMAD.MOV R9, RZ, RZ, -R2 ;  /* 0x000000ffff097224 */ /* 0x000fce00078e0a02 */
.L_x_61:
[----:B01----:R-:W-:-:S05]  /*4b00*/  IMAD.WIDE R6, R21, 0x2, R4 ;  /* 0x0000000215067825 */ /* 0x003fca00078e0204 */
[----:B------:R-:W2:Y:S01]  /*4b10*/  LDG.E.U16 R2, desc[UR16][R6.64] ;  /* 0x0000001006027981 */ /* 0x000ea2000c1e1500 */
[----:B------:R-:W0:Y:S01]  /*4b20*/  MUFU.RCP R3, UR4 ;  /* 0x0000000400037d08 */ /* 0x000e220008001000 */
[----:B------:R-:W-:Y:S01]  /*4b30*/  MOV R10, UR4 ;  /* 0x00000004000a7c02 */ /* 0x000fe20008000f00 */
[----:B------:R-:W-:Y:S01]  /*4b40*/  VIADD R9, R9, 0x1 ;  /* 0x0000000109097836 */ /* 0x000fe20000000000 */
[----:B------:R-:W-:Y:S04]  /*4b50*/  BSSY.RECONVERGENT B1, `(.L_x_59) ;  /* 0x000000e000017945 */ /* 0x000fe80003800200 */
[----:B------:R-:W-:Y:S01]  /*4b60*/  ISETP.NE.AND P2, PT, R9, RZ, PT ;  /* 0x000000ff0900720c */ /* 0x000fe20003f45270 */
[----:B0-----:R-:W-:-:S04]  /*4b70*/  FFMA R10, R3, -R10, 1 ;  /* 0x3f800000030a7423 */ /* 0x001fc8000000080a */
[----:B------:R-:W-:Y:S01]  /*4b80*/  FFMA R3, R3, R10, R3 ;  /* 0x0000000a03037223 */ /* 0x000fe20000000003 */
[----:B--2---:R-:W-:-:S04]  /*4b90*/  SHF.L.U32 R2, R2, 0x10, RZ ;  /* 0x0000001002027819 */ /* 0x004fc800000006ff */
[----:B------:R-:W0:Y:S01]  /*4ba0*/  FCHK P0, R2, UR4 ;  /* 0x0000000402007d02 */ /* 0x000e220008000000 */
[----:B------:R-:W-:-:S04]  /*4bb0*/  FFMA R10, R2, R3, RZ ;  /* 0x00000003020a7223 */ /* 0x000fc800000000ff */
[----:B------:R-:W-:-:S04]  /*4bc0*/  FFMA R11, R10, -UR4, R2 ;  /* 0x800000040a0b7c23 */ /* 0x000fc80008000002 */
[----:B------:R-:W-:Y:S01]  /*4bd0*/  FFMA R3, R3, R11, R10 ;  /* 0x0000000b03037223 */ /* 0x000fe2000000000a */
[----:B0-----:R-:W-:Y:S06]  /*4be0*/  @!P0 BRA `(.L_x_60) ;  /* 0x0000000000108947 */ /* 0x001fec0003800000 */
[----:B------:R-:W-:Y:S02]  /*4bf0*/  MOV R3, UR4 ;  /* 0x0000000400037c02 */ /* 0x000fe40008000f00 */
[----:B------:R-:W-:-:S07]  /*4c00*/  MOV R10, 0x4c20 ;  /* 0x00004c20000a7802 */ /* 0x000fce0000000f00 */
[----:B------:R-:W-:Y:S05]  /*4c10*/  CALL.REL.NOINC `($__internal_0_$__cuda_sm3x_div_rn_noftz_f32_slowpath) ;  /* 0x0000000c00e07944 */ /* 0x000fea0003c00000 */
[----:B------:R-:W-:-:S07]  /*4c20*/  MOV R3, R2 ;  /* 0x0000000200037202 */ /* 0x000fce0000000f00 */
.L_x_60:
[----:B------:R-:W-:Y:S05]  /*4c30*/  BSYNC.RECONVERGENT B1 ;  /* 0x0000000000017941 */ /* 0x000fea0003800200 */
.L_x_59:
[----:B------:R-:W-:Y:S01]  /*4c40*/  F2FP.BF16.F32.PACK_AB R3, RZ, R3 ;  /* 0x00000003ff03723e */ /* 0x000fe200000010ff */
[----:B------:R-:W-:-:S04]  /*4c50*/  VIADD R21, R21, 0x20 ;  /* 0x0000002015157836 */ /* 0x000fc80000000000 */
[----:B------:R1:W-:Y:S01]  /*4c60*/  STG.E.U16 desc[UR16][R6.64], R3 ;  /* 0x0000000306007986 */ /* 0x0003e2000c101510 */
[----:B------:R-:W-:Y:S05]  /*4c70*/  @P2 BRA `(.L_x_61) ;  /* 0xfffffffc00a02947 */ /* 0x000fea000383ffff */
.L_x_58:
[----:B------:R-:W-:Y:S05]  /*4c80*/  BSYNC.RECONVERGENT B0 ;  /* 0x0000000000007941 */ /* 0x000fea0003800200 */
.L_x_57:
[----:B------:R-:W-:-:S13]  /*4c90*/  ISETP.GE.U32.AND P0, PT, R8, 0x60, PT ;  /* 0x000000600800780c */ /* 0x000fda0003f06070 */
[----:B------:R-:W-:Y:S05]  /*4ca0*/  @!P0 EXIT ;  /* 0x000000000000894d */ /* 0x000fea0003800000 */
[----:B------:R-:W1:Y:S01]  /*4cb0*/  LDCU UR8, c[0x0][0x3b0] ;  /* 0x00007600ff0877ac */ /* 0x000e620008000800 */
[----:B------:R-:W0:Y:S01]  /*4cc0*/  LDCU.64 UR6, c[0x0][0x398] ;  /* 0x00007300ff0677ac */ /* 0x000e220008000a00 */
[----:B------:R-:W2:Y:S01]  /*4cd0*/  LDCU UR10, c[0x0][0x3b0] ;  /* 0x00007600ff0a77ac */ /* 0x000ea20008000800 */
[----:B-1----:R-:W-:Y:S01]  /*4ce0*/  MOV R3, UR8 ;  /* 0x0000000800037c02 */ /* 0x002fe20008000f00 */
[----:B0-----:R-:W-:-:S04]  /*4cf0*/  UIADD3 UR5, UP0, UPT, UR6, 0x80, URZ ;  /* 0x0000008006057890 */ /* 0x001fc8000ff1e0ff */
[----:B------:R-:W-:Y:S01]  /*4d00*/  IMAD R6, R3, UR9, R0 ;  /* 0x0000000903067c24 */ /* 0x000fe2000f8e0200 */
[----:B--2---:R-:W-:-:S12]  /*4d10*/  UIADD3.X UR6, UPT, UPT, URZ, UR7, URZ, UP0, !UPT ;  /* 0x00000007ff067290 */ /* 0x004fd800087fe4ff */
.L_x_70:
[----:B------:R-:W-:Y:S01]  /*4d20*/  MOV R4, UR5 ;  /* 0x0000000500047c02 */ /* 0x000fe20008000f00 */
[----:B------:R-:W-:-:S04]  /*4d30*/  IMAD.U32 R5, RZ, RZ, UR6 ;  /* 0x00000006ff057e24 */ /* 0x000fc8000f8e00ff */
[----:B------:R-:W-:-:S05]  /*4d40*/  IMAD.WIDE R4, R6, 0x2, R4 ;  /* 0x0000000206047825 */ /* 0x000fca00078e0204 */
[----:B------:R-:W2:Y:S01]  /*4d50*/  LDG.E.U16 R2, desc[UR16][R4.64+-0x80] ;  /* 0xffff801004027981 */ /* 0x000ea2000c1e1500 */
[----:B------:R-:W0:Y:S01]  /*4d60*/  MUFU.RCP R3, UR4 ;  /* 0x0000000400037d08 */ /* 0x000e220008001000 */
[----:B------:R-:W-:Y:S01]  /*4d70*/  MOV R8, UR4 ;  /* 0x0000000400087c02 */ /* 0x000fe20008000f00 */
[----:B------:R-:W-:Y:S04]  /*4d80*/  BSSY.RECONVERGENT B0, `(.L_x_62) ;  /* 0x000000d000007945 */ /* 0x000fe80003800200 */
[----:B0-----:R-:W-:Y:S01]  /*4d90*/  FFMA R8, R3, -R8, 1 ;  /* 0x3f80000003087423 */ /* 0x001fe20000000808 */
[----:B--2---:R-:W-:-:S03]  /*4da0*/  SHF.L.U32 R10, R2, 0x10, RZ ;  /* 0x00000010020a7819 */ /* 0x004fc600000006ff */
[----:B------:R-:W-:Y:S01]  /*4db0*/  FFMA R2, R3, R8, R3 ;  /* 0x0000000803027223 */ /* 0x000fe20000000003 */
[----:B------:R-:W0:Y:S03]  /*4dc0*/  FCHK P0, R10, UR4 ;  /* 0x000000040a007d02 */ /* 0x000e260008000000 */
[----:B------:R-:W-:-:S04]  /*4dd0*/  FFMA R3, R2, R10, RZ ;  /* 0x0000000a02037223 */ /* 0x000fc800000000ff */
[----:B------:R-:W-:-:S04]  /*4de0*/  FFMA R8, R3, -UR4, R10 ;  /* 0x8000000403087c23 */ /* 0x000fc8000800000a */
[----:B------:R-:W-:Y:S01]  /*4df0*/  FFMA R2, R2, R8, R3 ;  /* 0x0000000802027223 */ /* 0x000fe20000000003 */
[----:B0-----:R-:W-:Y:S06]  /*4e00*/  @!P0 BRA `(.L_x_63) ;  /* 0x0000000000108947 */ /* 0x001fec0003800000 */
[----:B------:R-:W-:Y:S01]  /*4e10*/  IMAD.MOV.U32 R2, RZ, RZ, R10 ;  /* 0x000000ffff027224 */ /* 0x000fe200078e000a */
[----:B------:R-:W-:Y:S02]  /*4e20*/  MOV R3, UR4 ;  /* 0x0000000400037c02 */ /* 0x000fe40008000f00 */
[----:B------:R-:W-:-:S07]  /*4e30*/  MOV R10, 0x4e50 ;  /* 0x00004e50000a7802 */ /* 0x000fce0000000f00 */
[----:B------:R-:W-:Y:S05]  /*4e40*/  CALL.REL.NOINC `($__internal_0_$__cuda_sm3x_div_rn_noftz_f32_slowpath) ;  /* 0x0000000c00547944 */ /* 0x000fea0003c00000 */
.L_x_63:
[----:B------:R-:W-:Y:S05]  /*4e50*/  BSYNC.RECONVERGENT B0 ;  /* 0x0000000000007941 */ /* 0x000fea0003800200 */
.L_x_62:
[----:B------:R-:W2:Y:S01]  /*4e60*/  LDG.E.U16 R3, desc[UR16][R4.64+-0x40] ;  /* 0xffffc01004037981 */ /* 0x000ea2000c1e1500 */
[----:B------:R-:W0:Y:S01]  /*4e70*/  MUFU.RCP R7, UR4 ;  /* 0x0000000400077d08 */ /* 0x000e220008001000 */
[----:B------:R-:W-:Y:S01]  /*4e80*/  F2FP.BF16.F32.PACK_AB R2, RZ, R2 ;  /* 0x00000002ff02723e */ /* 0x000fe200000010ff */
[----:B------:R-:W-:Y:S03]  /*4e90*/  BSSY.RECONVERGENT B0, `(.L_x_64) ;  /* 0x0000010000007945 */ /* 0x000fe60003800200 */
[----:B------:R-:W-:Y:S02]  /*4ea0*/  PRMT R9, R2, 0x7610, R9 ;  /* 0x0000761002097816 */ /* 0x000fe40000000009 */
[----:B------:R-:W-:-:S03]  /*4eb0*/  MOV R2, UR4 ;  /* 0x0000000400027c02 */ /* 0x000fc60008000f00 */
[----:B------:R1:W-:Y:S02]  /*4ec0*/  STG.E.U16 desc[UR16][R4.64+-0x80], R9 ;  /* 0xffff800904007986 */ /* 0x0003e4000c101510 */
[----:B0-----:R-:W-:-:S04]  /*4ed0*/  FFMA R2, R7, -R2, 1 ;  /* 0x3f80000007027423 */ /* 0x001fc80000000802 */
[----:B------:R-:W-:Y:S01]  /*4ee0*/  FFMA R2, R7, R2, R7 ;  /* 0x0000000207027223 */ /* 0x000fe20000000007 */
[----:B--2---:R-:W-:-:S04]  /*4ef0*/  IMAD.U32 R10, R3, 0x10000, RZ ;  /* 0x00010000030a7824 */ /* 0x004fc800078e00ff */
[----:B------:R-:W0:Y:S01]  /*4f00*/  FCHK P0, R10, UR4 ;  /* 0x000000040a007d02 */ /* 0x000e220008000000 */
[----:B------:R-:W-:-:S04]  /*4f10*/  FFMA R3, R2, R10, RZ ;  /* 0x0000000a02037223 */ /* 0x000fc800000000ff */
[----:B------:R-:W-:-:S04]  /*4f20*/  FFMA R8, R3, -UR4, R10 ;  /* 0x8000000403087c23 */ /* 0x000fc8000800000a */
[----:B------:R-:W-:Y:S01]  /*4f30*/  FFMA R2, R2, R8, R3 ;  /* 0x0000000802027223 */ /* 0x000fe20000000003 */
[----:B01----:R-:W-:Y:S06]  /*4f40*/  @!P0 BRA `(.L_x_65) ;  /* 0x0000000000108947 */ /* 0x003fec0003800000 */
[----:B------:R-:W-:Y:S02]  /*4f50*/  MOV R2, R10 ;  /* 0x0000000a00027202 */ /* 0x000fe40000000f00 */
[----:B------:R-:W-:Y:S02]  /*4f60*/  MOV R3, UR4 ;  /* 0x0000000400037c02 */ /* 0x000fe40008000f00 */
[----:B------:R-:W-:-:S07]  /*4f70*/  MOV R10, 0x4f90 ;  /* 0x00004f90000a7802 */ /* 0x000fce0000000f00 */
[----:B------:R-:W-:Y:S05]  /*4f80*/  CALL.REL.NOINC `($__internal_0_$__cuda_sm3x_div_rn_noftz_f32_slowpath) ;  /* 0x0000000c00047944 */ /* 0x000fea0003c00000 */
.L_x_65:
[----:B------:R-:W-:Y:S05]  /*4f90*/  BSYNC.RECONVERGENT B0 ;  /* 0x0000000000007941 */ /* 0x000fea0003800200 */
.L_x_64:
[----:B------:R-:W2:Y:S01]  /*4fa0*/  LDG.E.U16 R3, desc[UR16][R4.64] ;  /* 0x0000001004037981 */ /* 0x000ea2000c1e1500 */
[----:B------:R-:W0:Y:S01]  /*4fb0*/  MUFU.RCP R7, UR4 ;  /* 0x0000000400077d08 */ /* 0x000e220008001000 */
[----:B------:R-:W-:Y:S01]  /*4fc0*/  F2FP.BF16.F32.PACK_AB R2, RZ, R2 ;  /* 0x00000002ff02723e */ /* 0x000fe200000010ff */
[----:B------:R-:W-:Y:S03]  /*4fd0*/  BSSY.RECONVERGENT B0, `(.L_x_66) ;  /* 0x0000010000007945 */ /* 0x000fe60003800200 */
[----:B------:R-:W-:Y:S01]  /*4fe0*/  PRMT R9, R2, 0x7610, R9 ;  /* 0x0000761002097816 */ /* 0x000fe20000000009 */
[----:B------:R-:W-:-:S04]  /*4ff0*/  IMAD.U32 R2, RZ, RZ, UR4 ;  /* 0x00000004ff027e24 */ /* 0x000fc8000f8e00ff */
[----:B------:R1:W-:Y:S01]  /*5000*/  STG.E.U16 desc[UR16][R4.64+-0x40], R9 ;  /* 0xffffc00904007986 */ /* 0x0003e2000c101510 */
[----:B0-----:R-:W-:-:S04]  /*5010*/  FFMA R2, R7, -R2, 1 ;  /* 0x3f80000007027423 */ /* 0x001fc80000000802 */
[----:B------:R-:W-:Y:S01]  /*5020*/  FFMA R2, R7, R2, R7 ;  /* 0x0000000207027223 */ /* 0x000fe20000000007 */
[----:B--2---:R-:W-:-:S04]  /*5030*/  SHF.L.U32 R10, R3, 0x10, RZ ;  /* 0x00000010030a7819 */ /* 0x004fc800000006ff */
[----:B------:R-:W0:Y:S01]  /*5040*/  FCHK P0, R10, UR4 ;  /* 0x000000040a007d02 */ /* 0x000e220008000000 */
[----:B------:R-:W-:-:S04]  /*5050*/  FFMA R3, R2, R10, RZ ;  /* 0x0000000a02037223 */ /* 0x000fc800000000ff */
[----:B------:R-:W-:-:S04]  /*5060*/  FFMA R8, R3, -UR4, R10 ;  /* 0x8000000403087c23 */ /* 0x000fc8000800000a */
[----:B------:R-:W-:Y:S01]  /*5070*/  FFMA R2, R2, R8, R3 ;  /* 0x0000000802027223 */ /* 0x000fe20000000003 */
[----:B01----:R-:W-:Y:S06]  /*5080*/  @!P0 BRA `(.L_x_67) ;  /* 0x0000000000108947 */ /* 0x003fec0003800000 */
[----:B------:R-:W-:Y:S01]  /*5090*/  MOV R2, R10 ;  /* 0x0000000a00027202 */ /* 0x000fe20000000f00 */
[----:B------:R-:W-:Y:S01]  /*50a0*/  IMAD.U32 R3, RZ, RZ, UR4 ;  /* 0x00000004ff037e24 */ /* 0x000fe2000f8e00ff */
[----:B------:R-:W-:-:S07]  /*50b0*/  MOV R10, 0x50d0 ;  /* 0x000050d0000a7802 */ /* 0x000fce0000000f00 */
[----:B------:R-:W-:Y:S05]  /*50c0*/  CALL.REL.NOINC `($__internal_0_$__cuda_sm3x_div_rn_noftz_f32_slowpath) ;  /* 0x0000000800b47944 */ /* 0x000fea0003c00000 */
.L_x_67:
[----:B------:R-:W-:Y:S05]  /*50d0*/  BSYNC.RECONVERGENT B0 ;  /* 0x0000000000007941 */ /* 0x000fea0003800200 */
.L_x_66:
        /* <DEDUP_REMOVED lines=15> */
[----:B------:R-:W-:Y:S01]  /*51d0*/  IMAD.MOV.U32 R2, RZ, RZ, R10 ;  /* 0x000000ffff027224 */ /* 0x000fe200078e000a */
[----:B------:R-:W-:Y:S02]  /*51e0*/  MOV R3, UR4 ;  /* 0x0000000400037c02 */ /* 0x000fe40008000f00 */
[----:B------:R-:W-:-:S07]  /*51f0*/  MOV R10, 0x5210 ;  /* 0x00005210000a7802 */ /* 0x000fce0000000f00 */
[----:B------:R-:W-:Y:S05]  /*5200*/  CALL.REL.NOINC `($__internal_0_$__cuda_sm3x_div_rn_noftz_f32_slowpath) ;  /* 0x0000000800647944 */ /* 0x000fea0003c00000 */
.L_x_69:
[----:B------:R-:W-:Y:S05]  /*5210*/  BSYNC.RECONVERGENT B0 ;  /* 0x0000000000007941 */ /* 0x000fea0003800200 */
.L_x_68:
[----:B------:R-:W-:Y:S01]  /*5220*/  F2FP.BF16.F32.PACK_AB R2, RZ, R2 ;  /* 0x00000002ff02723e */ /* 0x000fe200000010ff */
[----:B------:R-:W-:Y:S01]  /*5230*/  VIADD R6, R6, 0x80 ;  /* 0x0000008006067836 */ /* 0x000fe20000000000 */
[----:B------:R-:W-:-:S03]  /*5240*/  IADD3 R0, PT, PT, R0, 0x80, RZ ;  /* 0x0000008000007810 */ /* 0x000fc60007ffe0ff */
[----:B------:R0:W-:Y:S01]  /*5250*/  STG.E.U16 desc[UR16][R4.64+0x40], R2 ;  /* 0x0000400204007986 */ /* 0x0001e2000c101510 */
[----:B------:R-:W-:-:S13]  /*5260*/  ISETP.GE.AND P0, PT, R0, UR10, PT ;  /* 0x0000000a00007c0c */ /* 0x000fda000bf06270 */
[----:B0-----:R-:W-:Y:S05]  /*5270*/  @!P0 BRA `(.L_x_70) ;  /* 0xfffffff800a88947 */ /* 0x001fea000383ffff */
[----:B------:R-:W-:Y:S05]  /*5280*/  EXIT ;  /* 0x000000000000794d */ /* 0x000fea0003800000 */
.L_x_8:
[----:B------:R-:W0:Y:S02]  /*5290*/  LDCU UR6, c[0x0][0x3b0] ;  /* 0x00007600ff0677ac */ /* 0x000e240008000800 */
[----:B0-----:R-:W-:-:S09]  /*52a0*/  UISETP.GT.AND UP0, UPT, UR6, URZ, UPT ;  /* 0x000000ff0600728c */ /* 0x001fd2000bf04270 */
[----:B------:R-:W-:Y:S05]  /*52b0*/  BRA.U !UP0, `(.L_x_71) ;  /* 0x0000000908347547 */ /* 0x000fea000b800000 */
[----:B------:R-:W0:Y:S01]  /*52c0*/  S2UR UR5, SR_CgaCtaId ;  /* 0x00000000000579c3 */ /* 0x000e220000008800 */
[C---:B------:R-:W-:Y:S01]  /*52d0*/  IADD3 R7, PT, PT, R11.reuse, UR31, RZ ;  /* 0x0000001f0b077c10 */ /* 0x040fe2000fffe0ff */
[----:B------:R-:W-:Y:S01]  /*52e0*/  UMOV UR4, 0x400 ;  /* 0x0000040000047882 */ /* 0x000fe20000000000 */
[C---:B------:R-:W-:Y:S01]  /*52f0*/  IADD3 R9, PT, PT, R11.reuse, UR30, RZ ;  /* 0x0000001e0b097c10 */ /* 0x040fe2000fffe0ff */
[C---:B------:R-:W-:Y:S01]  /*5300*/  VIADD R13, R11.reuse, UR29 ;  /* 0x0000001d0b0d7c36 */ /* 0x040fe20008000000 */
        /* <DEDUP_REMOVED lines=8> */
[----:B------:R-:W-:Y:S01]  /*5390*/  IADD3 R33, PT, PT, R11, UR19, RZ ;  /* 0x000000130b217c10 */ /* 0x000fe2000fffe0ff */
[--C-:B------:R-:W-:Y:S01]  /*53a0*/  IMAD R6, R7, UR6, R0.reuse ;  /* 0x0000000607067c24 */ /* 0x100fe2000f8e0200 */
[----:B------:R-:W-:Y:S01]  /*53b0*/  IADD3 R2, PT, PT, R11, R20, RZ ;  /* 0x000000140b027210 */ /* 0x000fe20007ffe0ff */
[--C-:B------:R-:W-:Y:S01]  /*53c0*/  IMAD R7, R9, UR6, R0.reuse ;  /* 0x0000000609077c24 */ /* 0x100fe2000f8e0200 */
[----:B------:R-:W-:Y:S01]  /*53d0*/  IADD3 R5, PT, PT, R11, UR33, RZ ;  /* 0x000000210b057c10 */ /* 0x000fe2000fffe0ff */
[--C-:B------:R-:W-:Y:S01]  /*53e0*/  IMAD R10, R17, UR6, R0.reuse ;  /* 0x00000006110a7c24 */ /* 0x100fe2000f8e0200 */
[----:B------:R-:W-:Y:S01]  /*53f0*/  IADD3 R23, PT, PT, R11, UR24, RZ ;  /* 0x000000180b177c10 */ /* 0x000fe2000fffe0ff */
[--C-:B------:R-:W-:Y:S01]  /*5400*/  IMAD R8, R13, UR6, R0.reuse ;  /* 0x000000060d087c24 */ /* 0x100fe2000f8e0200 */
[----:B------:R-:W-:Y:S01]  /*5410*/  IADD3 R27, PT, PT, R11, UR22, RZ ;  /* 0x000000160b1b7c10 */ /* 0x000fe2000fffe0ff */
[--C-:B------:R-:W-:Y:S01]  /*5420*/  IMAD R9, R15, UR6, R0.reuse ;  /* 0x000000060f097c24 */ /* 0x100fe2000f8e0200 */
[----:B------:R-:W-:Y:S01]  /*5430*/  IADD3 R41, PT, PT, R11, UR34, RZ ;  /* 0x000000220b297c10 */ /* 0x000fe2000fffe0ff */
[----:B0-----:R-:W-:Y:S01]  /*5440*/  ULEA UR4, UR5, UR4, 0x18 ;  /* 0x0000000405047291 */ /* 0x001fe2000f8ec0ff */
[--C-:B------:R-:W-:Y:S01]  /*5450*/  IMAD R11, R19, UR6, R0.reuse ;  /* 0x00000006130b7c24 */ /* 0x100fe2000f8e0200 */
[C---:B------:R-:W-:Y:S01]  /*5460*/  IADD3 R20, PT, PT, R2.reuse, 0x2, RZ ;  /* 0x0000000202147810 */ /* 0x040fe20007ffe0ff */
        /* <DEDUP_REMOVED lines=17> */
[----:B------:R-:W-:Y:S01]  /*5580*/  IADD3 R39, PT, PT, R2, 0xf, RZ ;  /* 0x0000000f02277810 */ /* 0x000fe20007ffe0ff */
[----:B------:R-:W-:Y:S01]  /*5590*/  IMAD R41, R41, UR6, R0 ;  /* 0x0000000629297c24 */ /* 0x000fe2000f8e0200 */
[----:B------:R-:W-:Y:S01]  /*55a0*/  LEA R4, R0, UR4, 0x5 ;  /* 0x0000000400047c11 */ /* 0x000fe2000f8e28ff */
[C---:B------:R-:W-:Y:S01]  /*55b0*/  VIADD R19, R2.reuse, 0x1 ;  /* 0x0000000102137836 */ /* 0x040fe20000000000 */
[----:B------:R-:W0:Y:S01]  /*55c0*/  LDCU UR8, c[0x0][0x3b0] ;  /* 0x00007600ff0877ac */ /* 0x000e220008000800 */
[----:B------:R-:W-:-:S02]  /*55d0*/  VIADD R28, R2, 0x4 ;  /* 0x00000004021c7836 */ /* 0x000fc40000000000 */
[C---:B------:R-:W-:Y:S01]  /*55e0*/  VIADD R31, R2.reuse, 0x7 ;  /* 0x00000007021f7836 */ /* 0x040fe20000000000 */
[----:B------:R-:W1:Y:S01]  /*55f0*/  LDCU UR7, c[0x0][0x3ac] ;  /* 0x00007580ff0777ac */ /* 0x000e620008000800 */
[C---:B------:R-:W-:Y:S02]  /*5600*/  VIADD R34, R2.reuse, 0xa ;  /* 0x0000000a02227836 */ /* 0x040fe40000000000 */
[----:B------:R-:W-:Y:S01]  /*5610*/  VIADD R37, R2, 0xd ;  /* 0x0000000d02257836 */ /* 0x000fe20000000000 */
[----:B------:R-:W-:-:S06]  /*5620*/  UMOV UR4, URZ ;  /* 0x000000ff00047c82 */ /* 0x000fcc0008000000 */
.L_x_72:
[----:B---3--:R-:W2:Y:S01]  /*5630*/  LDC.64 R22, c[0x0][0x388] ;  /* 0x0000e200ff167b82 */ /* 0x008ea20000000a00 */
[----:B------:R-:W-:-:S04]  /*5640*/  ISETP.GT.U32.AND P0, PT, R0, 0xf, PT ;  /* 0x0000000f0000780c */ /* 0x000fc80003f04070 */
[----:B-1----:R-:W-:Y:S02]  /*5650*/  ISETP.GE.OR P4, PT, R19, UR7, P0 ;  /* 0x0000000713007c0c */ /* 0x002fe40008786670 */
[----:B------:R-:W-:Y:S02]  /*5660*/  ISETP.GE.OR P3, PT, R2, UR7, P0 ;  /* 0x0000000702007c0c */ /* 0x000fe40008766670 */
[----:B------:R-:W-:Y:S02]  /*5670*/  ISETP.GE.OR P5, PT, R20, UR7, P0 ;  /* 0x0000000714007c0c */ /* 0x000fe400087a6670 */
[----:B------:R-:W-:Y:S02]  /*5680*/  ISETP.GE.OR P1, PT, R21, UR7, P0 ;  /* 0x0000000715007c0c */ /* 0x000fe40008726670 */
[----:B------:R-:W-:Y:S01]  /*5690*/  ISETP.GE.OR P6, PT, R28, UR7, P0 ;  /* 0x000000071c007c0c */ /* 0x000fe200087c6670 */
[----:B--2---:R-:W-:-:S04]  /*56a0*/  IMAD.WIDE R42, R41, 0x2, R22 ;  /* 0x00000002292a7825 */ /* 0x004fc800078e0216 */
[--C-:B------:R-:W-:Y:S02]  /*56b0*/  @!P4 IMAD.WIDE R26, R18, 0x2, R22.reuse ;  /* 0x00000002121ac825 */ /* 0x100fe400078e0216 */
[----:B------:R-:W2:Y:S02]  /*56c0*/  @!P3 LDG.E.U16.CONSTANT R40, desc[UR16][R42.64] ;  /* 0x000000102a28b981 */ /* 0x000ea4000c1e9500 */
[--C-:B------:R-:W-:Y:S02]  /*56d0*/  @!P5 IMAD.WIDE R24, R17, 0x2, R22.reuse ;  /* 0x000000021118d825 */ /* 0x100fe400078e0216 */
[----:B------:R-:W3:Y:S04]  /*56e0*/  @!P4 LDG.E.U16.CONSTANT R27, desc[UR16][R26.64] ;  /* 0x000000101a1bc981 */ /* 0x000ee8000c1e9500 */
[----:B------:R1:W4:Y:S01]  /*56f0*/  @!P5 LDG.E.U16.CONSTANT R43, desc[UR16][R24.64] ;  /* 0x00000010182bd981 */ /* 0x000322000c1e9500 */
[----:B------:R-:W-:-:S06]  /*5700*/  @!P6 IMAD.WIDE R44, R15, 0x2, R22 ;  /* 0x000000020f2ce825 */ /* 0x000fcc00078e0216 */
[----:B------:R-:W5:Y:S01]  /*5710*/  @!P6 LDG.E.U16.CONSTANT R45, desc[UR16][R44.64] ;  /* 0x000000102c2de981 */ /* 0x000f62000c1e9500 */
[----:B-1----:R-:W-:-:S05]  /*5720*/  @!P1 IMAD.WIDE R24, R16, 0x2, R22 ;  /* 0x0000000210189825 */ /* 0x002fca00078e0216 */
[----:B------:R1:W5:Y:S01]  /*5730*/  @!P1 LDG.E.U16.CONSTANT R26, desc[UR16][R24.64] ;  /* 0x00000010181a9981 */ /* 0x000362000c1e9500 */
[----:B------:R-:W-:-:S03]  /*5740*/  ISETP.GE.OR P2, PT, R29, UR7, P0 ;  /* 0x000000071d007c0c */ /* 0x000fc60008746670 */
[----:B--2---:R-:W-:Y:S01]  /*5750*/  @!P3 STS.U16 [R4+0x380], R40 ;  /* 0x000380280400b388 */ /* 0x004fe20000000400 */
[----:B------:R-:W-:-:S03]  /*5760*/  ISETP.GE.OR P3, PT, R30, UR7, P0 ;  /* 0x000000071e007c0c */ /* 0x000fc60008766670 */
[----:B---3--:R-:W-:Y:S01]  /*5770*/  @!P4 STS.U16 [R4+0x382], R27 ;  /* 0x0003821b0400c388 */ /* 0x008fe20000000400 */
[----:B------:R-:W-:-:S03]  /*5780*/  ISETP.GE.OR P4, PT, R31, UR7, P0 ;  /* 0x000000071f007c0c */ /* 0x000fc60008786670 */
[----:B----4-:R2:W-:Y:S01]  /*5790*/  @!P5 STS.U16 [R4+0x384], R43 ;  /* 0x0003842b0400d388 */ /* 0x0105e20000000400 */
[----:B------:R-:W-:-:S09]  /*57a0*/  ISETP.GE.OR P5, PT, R32, UR7, P0 ;  /* 0x0000000720007c0c */ /* 0x000fd200087a6670 */
[--C-:B-1----:R-:W-:Y:S01]  /*57b0*/  @!P4 IMAD.WIDE R24, R12, 0x2, R22.reuse ;  /* 0x000000020c18c825 */ /* 0x102fe200078e0216 */
[----:B-----5:R1:W-:Y:S03]  /*57c0*/  @!P1 STS.U16 [R4+0x386], R26 ;  /* 0x0003861a04009388 */ /* 0x0203e60000000400 */
[--C-:B--2---:R-:W-:Y:S01]  /*57d0*/  @!P2 IMAD.WIDE R42, R14, 0x2, R22.reuse ;  /* 0x000000020e2aa825 */ /* 0x104fe200078e0216 */
[----:B------:R2:W-:Y:S03]  /*57e0*/  @!P6 STS.U16 [R4+0x388], R45 ;  /* 0x0003882d0400e388 */ /* 0x0005e60000000400 */
[--C-:B-1----:R-:W-:Y:S01]  /*57f0*/  @!P3 IMAD.WIDE R26, R13, 0x2, R22.reuse ;  /* 0x000000020d1ab825 */ /* 0x102fe200078e0216 */
[----:B------:R-:W-:Y:S01]  /*5800*/  ISETP.GE.OR P6, PT, R33, UR7, P0 ;  /* 0x0000000721007c0c */ /* 0x000fe200087c6670 */
[----:B------:R-:W3:Y:S04]  /*5810*/  @!P2 LDG.E.U16.CONSTANT R42, desc[UR16][R42.64] ;  /* 0x000000102a2aa981 */ /* 0x000ee8000c1e9500 */
[----:B------:R-:W4:Y:S04]  /*5820*/  @!P3 LDG.E.U16.CONSTANT R27, desc[UR16][R26.64] ;  /* 0x000000101a1bb981 */ /* 0x000f28000c1e9500 */
[----:B------:R1:W5:Y:S02]  /*5830*/  @!P4 LDG.E.U16.CONSTANT R26, desc[UR16][R24.64] ;  /* 0x00000010181ac981 */ /* 0x000364000c1e9500 */
[----:B-1----:R-:W-:-:S05]  /*5840*/  @!P5 IMAD.WIDE R24, R11, 0x2, R22 ;  /* 0x000000020b18d825 */ /* 0x002fca00078e0216 */
[----:B------:R1:W5:Y:S01]  /*5850*/  @!P5 LDG.E.U16.CONSTANT R40, desc[UR16][R24.64] ;  /* 0x000000101828d981 */ /* 0x000362000c1e9500 */
[----:B--2---:R-:W-:-:S06]  /*5860*/  @!P6 IMAD.WIDE R44, R10, 0x2, R22 ;  /* 0x000000020a2ce825 */ /* 0x004fcc00078e0216 */
[----:B------:R-:W2:Y:S01]  /*5870*/  @!P6 LDG.E.U16.CONSTANT R44, desc[UR16][R44.64] ;  /* 0x000000102c2ce981 */ /* 0x000ea2000c1e9500 */
[----:B------:R-:W-:-:S03]  /*5880*/  ISETP.GE.OR P1, PT, R34, UR7, P0 ;  /* 0x0000000722007c0c */ /* 0x000fc60008726670 */
[----:B----4-:R-:W-:Y:S01]  /*5890*/  @!P3 STS.U16 [R4+0x38c], R27 ;  /* 0x00038c1b0400b388 */ /* 0x010fe20000000400 */
[----:B------:R-:W-:-:S03]  /*58a0*/  ISETP.GE.OR P3, PT, R36, UR7, P0 ;  /* 0x0000000724007c0c */ /* 0x000fc60008766670 */
[----:B---3--:R3:W-:Y:S01]  /*58b0*/  @!P2 STS.U16 [R4+0x38a], R42 ;  /* 0x00038a2a0400a388 */ /* 0x0087e20000000400 */
[----:B------:R-:W-:-:S03]  /*58c0*/  ISETP.GE.OR P2, PT, R35, UR7, P0 ;  /* 0x0000000723007c0c */ /* 0x000fc60008746670 */
[----:B-----5:R4:W-:Y:S01]  /*58d0*/  @!P4 STS.U16 [R4+0x38e], R26 ;  /* 0x00038e1a0400c388 */ /* 0x0209e20000000400 */
[----:B------:R-:W-:-:S05]  /*58e0*/  ISETP.GE.OR P4, PT, R37, UR7, P0 ;  /* 0x0000000725007c0c */ /* 0x000fca0008786670 */
[--C-:B-1----:R-:W-:Y:S01]  /*58f0*/  @!P3 IMAD.WIDE R24, R7, 0x2, R22.reuse ;  /* 0x000000020718b825 */ /* 0x102fe200078e0216 */
[----:B------:R1:W-:Y:S01]  /*5900*/  @!P5 STS.U16 [R4+0x390], R40 ;  /* 0x000390280400d388 */ /* 0x0003e20000000400 */
[----:B------:R-:W-:Y:S02]  /*5910*/  ISETP.GE.OR P5, PT, R38, UR7, P0 ;  /* 0x0000000726007c0c */ /* 0x000fe400087a6670 */
[----:B------:R-:W-:Y:S01]  /*5920*/  ISETP.GE.OR P0, PT, R39, UR7, P0 ;  /* 0x0000000727007c0c */ /* 0x000fe20008706670 */
[--C-:B---3--:R-:W-:Y:S01]  /*5930*/  @!P1 IMAD.WIDE R42, R9, 0x2, R22.reuse ;  /* 0x00000002092a9825 */ /* 0x108fe200078e0216 */
[----:B--2---:R2:W-:Y:S03]  /*5940*/  @!P6 STS.U16 [R4+0x392], R44 ;  /* 0x0003922c0400e388 */ /* 0x0045e60000000400 */
[--C-:B----4-:R-:W-:Y:S01]  /*5950*/  @!P4 IMAD.WIDE R26, R6, 0x2, R22.reuse ;  /* 0x00000002061ac825 */ /* 0x110fe200078e0216 */
[----:B-1----:R1:W3:Y:S04]  /*5960*/  @!P3 LDG.E.U16.CONSTANT R40, desc[UR16][R24.64] ;  /* 0x000000101828b981 */ /* 0x0022e8000c1e9500 */
[----:B------:R-:W4:Y:S01]  /*5970*/  @!P1 LDG.E.U16.CONSTANT R43, desc[UR16][R42.64] ;  /* 0x000000102a2b9981 */ /* 0x000f22000c1e9500 */
[----:B--2---:R-:W-:-:S03]  /*5980*/  @!P2 IMAD.WIDE R44, R8, 0x2, R22 ;  /* 0x00000002082ca825 */ /* 0x004fc600078e0216 */
[----:B------:R-:W2:Y:S01]  /*5990*/  @!P4 LDG.E.U16.CONSTANT R27, desc[UR16][R26.64] ;  /* 0x000000101a1bc981 */ /* 0x000ea2000c1e9500 */
[----:B-1----:R-:W-:-:S03]  /*59a0*/  @!P5 IMAD.WIDE R24, R3, 0x2, R22 ;  /* 0x000000020318d825 */ /* 0x002fc600078e0216 */
[----:B------:R-:W5:Y:S01]  /*59b0*/  @!P2 LDG.E.U16.CONSTANT R45, desc[UR16][R44.64] ;  /* 0x000000102c2da981 */ /* 0x000f62000c1e9500 */
[----:B------:R-:W-:-:S03]  /*59c0*/  @!P0 IMAD.WIDE R22, R5, 0x2, R22 ;  /* 0x0000000205168825 */ /* 0x000fc600078e0216 */
[----:B------:R-:W5:Y:S04]  /*59d0*/  @!P5 LDG.E.U16.CONSTANT R42, desc[UR16][R24.64] ;  /* 0x00000010182ad981 */ /* 0x000f68000c1e9500 */
[----:B------:R-:W5:Y:S01]  /*59e0*/  @!P0 LDG.E.U16.CONSTANT R23, desc[UR16][R22.64] ;  /* 0x0000001016178981 */ /* 0x000f62000c1e9500 */
[----:B------:R-:W-:-:S04]  /*59f0*/  UIADD3 UR4, UPT, UPT, UR4, 0x10, URZ ;  /* 0x0000001004047890 */ /* 0x000fc8000fffe0ff */
[----:B0-----:R-:W-:Y:S01]  /*5a00*/  UISETP.GE.AND UP0, UPT, UR4, UR8, UPT ;  /* 0x000000080400728c */ /* 0x001fe2000bf06270 */
[----:B------:R-:W-:Y:S01]  /*5a10*/  VIADD R41, R41, 0x10 ;  /* 0x0000001029297836 */ /* 0x000fe20000000000 */
[----:B------:R-:W-:Y:S01]  /*5a20*/  IADD3 R18, PT, PT, R18, 0x10, RZ ;  /* 0x0000001012127810 */ /* 0x000fe20007ffe0ff */
        /* <DEDUP_REMOVED lines=9> */
[----:B------:R-:W-:-:S02]  /*5ac0*/  IADD3 R11, PT, PT, R11, 0x10, RZ ;  /* 0x000000100b0b7810 */ /* 0x000fc40007ffe0ff */
[----:B------:R-:W-:Y:S02]  /*5ad0*/  IADD3 R9, PT, PT, R9, 0x10, RZ ;  /* 0x0000001009097810 */ /* 0x000fe40007ffe0ff */
[----:B------:R-:W-:Y:S02]  /*5ae0*/  IADD3 R8, PT, PT, R8, 0x10, RZ ;  /* 0x0000001008087810 */ /* 0x000fe40007ffe0ff */
[----:B------:R-:W-:Y:S02]  /*5af0*/  IADD3 R6, PT, PT, R6, 0x10, RZ ;  /* 0x0000001006067810 */ /* 0x000fe40007ffe0ff */
[----:B------:R-:W-:Y:S01]  /*5b00*/  IADD3 R5, PT, PT, R5, 0x10, RZ ;  /* 0x0000001005057810 */ /* 0x000fe20007ffe0ff */
[----:B---3--:R3:W-:Y:S04]  /*5b10*/  @!P3 STS.U16 [R4+0x398], R40 ;  /* 0x000398280400b388 */ /* 0x0087e80000000400 */
[----:B----4-:R3:W-:Y:S04]  /*5b20*/  @!P1 STS.U16 [R4+0x394], R43 ;  /* 0x0003942b04009388 */ /* 0x0107e80000000400 */
[----:B--2---:R3:W-:Y:S04]  /*5b30*/  @!P4 STS.U16 [R4+0x39a], R27 ;  /* 0x00039a1b0400c388 */ /* 0x0047e80000000400 */
[----:B-----5:R3:W-:Y:S04]  /*5b40*/  @!P2 STS.U16 [R4+0x396], R45 ;  /* 0x0003962d0400a388 */ /* 0x0207e80000000400 */
[----:B------:R3:W-:Y:S04]  /*5b50*/  @!P5 STS.U16 [R4+0x39c], R42 ;  /* 0x00039c2a0400d388 */ /* 0x0007e80000000400 */
[----:B------:R3:W-:Y:S01]  /*5b60*/  @!P0 STS.U16 [R4+0x39e], R23 ;  /* 0x00039e1704008388 */ /* 0x0007e20000000400 */
[----:B------:R-:W-:Y:S06]  /*5b70*/  BAR.SYNC.DEFER_BLOCKING 0x0 ;  /* 0x0000000000007b1d */ /* 0x000fec0000010000 */
[----:B------:R-:W-:Y:S05]  /*5b80*/  BRA.U !UP0, `(.L_x_72) ;  /* 0xfffffff908a87547 */ /* 0x000fea000b83ffff */
.L_x_71:
[----:B---3--:R-:W-:Y:S05]  /*5b90*/  BPT.TRAP 0x1 ;  /* 0x000000040000795c */ /* 0x008fea0000300000 */
        .weak           $__internal_0_$__cuda_sm3x_div_rn_noftz_f32_slowpath
        .type           $__internal_0_$__cuda_sm3x_div_rn_noftz_f32_slowpath,@function
        .size           $__internal_0_$__cuda_sm3x_div_rn_noftz_f32_slowpath,(.L_x_85 - $__internal_0_$__cuda_sm3x_div_rn_noftz_f32_slowpath)
$__internal_0_$__cuda_sm3x_div_rn_noftz_f32_slowpath:
[----:B------:R-:W-:Y:S01]  /*5ba0*/  SHF.R.U32.HI R12, RZ, 0x17, R3 ;  /* 0x00000017ff0c7819 */ /* 0x000fe20000011603 */
[----:B------:R-:W-:Y:S01]  /*5bb0*/  BSSY.RECONVERGENT B2, `(.L_x_73) ;  /* 0x0000062000027945 */ /* 0x000fe20003800200 */
[----:B------:R-:W-:Y:S02]  /*5bc0*/  SHF.R.U32.HI R11, RZ, 0x17, R2 ;  /* 0x00000017ff0b7819 */ /* 0x000fe40000011602 */
[----:B------:R-:W-:Y:S02]  /*5bd0*/  LOP3.LUT R16, R12, 0xff, RZ, 0xc0, !PT ;  /* 0x000000ff0c107812 */ /* 0x000fe400078ec0ff */
[----:B------:R-:W-:Y:S02]  /*5be0*/  LOP3.LUT R14, R11, 0xff, RZ, 0xc0, !PT ;  /* 0x000000ff0b0e7812 */ /* 0x000fe400078ec0ff */
[----:B------:R-:W-:Y:S02]  /*5bf0*/  IADD3 R13, PT, PT, R16, -0x1, RZ ;  /* 0xffffffff100d7810 */ /* 0x000fe40007ffe0ff */
[----:B------:R-:W-:-:S02]  /*5c00*/  IADD3 R12, PT, PT, R14, -0x1, RZ ;  /* 0xffffffff0e0c7810 */ /* 0x000fc40007ffe0ff */
[----:B------:R-:W-:-:S04]  /*5c10*/  ISETP.GT.U32.AND P0, PT, R13, 0xfd, PT ;  /* 0x000000fd0d00780c */ /* 0x000fc80003f04070 */
[----:B------:R-:W-:-:S13]  /*5c20*/  ISETP.GT.U32.OR P0, PT, R12, 0xfd, P0 ;  /* 0x000000fd0c00780c */ /* 0x000fda0000704470 */
[----:B------:R-:W-:Y:S01]  /*5c30*/  @!P0 IMAD.MOV.U32 R11, RZ, RZ, RZ ;  /* 0x000000ffff0b8224 */ /* 0x000fe200078e00ff */
[----:B------:R-:W-:Y:S06]  /*5c40*/  @!P0 BRA `(.L_x_74) ;  /* 0x00000000005c8947 */ /* 0x000fec0003800000 */
[----:B------:R-:W-:Y:S02]  /*5c50*/  FSETP.GTU.FTZ.AND P0, PT, |R2|, +INF , PT ;  /* 0x7f8000000200780b */ /* 0x000fe40003f1c200 */
[----:B------:R-:W-:-:S04]  /*5c60*/  FSETP.GTU.FTZ.AND P1, PT, |R3|, +INF , PT ;  /* 0x7f8000000300780b */ /* 0x000fc80003f3c200 */
[----:B------:R-:W-:-:S13]  /*5c70*/  PLOP3.LUT P0, PT, P0, P1, PT, 0xf8, 0x8f ;  /* 0x00000000008f781c */ /* 0x000fda0000703f70 */
[----:B------:R-:W-:Y:S05]  /*5c80*/  @P0 BRA `(.L_x_75) ;  /* 0x00000004004c0947 */ /* 0x000fea0003800000 */
[----:B------:R-:W-:-:S13]  /*5c90*/  LOP3.LUT P0, RZ, R3, 0x7fffffff, R2, 0xc8, !PT ;  /* 0x7fffffff03ff7812 */ /* 0x000fda000780c802 */
[----:B------:R-:W-:Y:S05]  /*5ca0*/  @!P0 BRA `(.L_x_76) ;  /* 0x00000004003c8947 */ /* 0x000fea0003800000 */
[C---:B------:R-:W-:Y:S02]  /*5cb0*/  FSETP.NEU.FTZ.AND P0, PT, |R2|.reuse, +INF , PT ;  /* 0x7f8000000200780b */ /* 0x040fe40003f1d200 */
[----:B------:R-:W-:Y:S02]  /*5cc0*/  FSETP.NEU.FTZ.AND P3, PT, |R3|, +INF , PT ;  /* 0x7f8000000300780b */ /* 0x000fe40003f7d200 */
[----:B------:R-:W-:-:S11]  /*5cd0*/  FSETP.NEU.FTZ.AND P1, PT, |R2|, +INF , PT ;  /* 0x7f8000000200780b */ /* 0x000fd60003f3d200 */
[----:B------:R-:W-:Y:S05]  /*5ce0*/  @!P3 BRA !P0, `(.L_x_76) ;  /* 0x00000004002cb947 */ /* 0x000fea0004000000 */
[----:B------:R-:W-:-:S04]  /*5cf0*/  LOP3.LUT P0, RZ, R2, 0x7fffffff, RZ, 0xc0, !PT ;  /* 0x7fffffff02ff7812 */ /* 0x000fc8000780c0ff */
[----:B------:R-:W-:-:S13]  /*5d00*/  PLOP3.LUT P0, PT, P3, P0, PT, 0x2f, 0xf2 ;  /* 0x0000000000f2781c */ /* 0x000fda0001f00577 */
[----:B------:R-:W-:Y:S05]  /*5d10*/  @P0 BRA `(.L_x_77) ;  /* 0x0000000400180947 */ /* 0x000fea0003800000 */
[----:B------:R-:W-:-:S04]  /*5d20*/  LOP3.LUT P0, RZ, R3, 0x7fffffff, RZ, 0xc0, !PT ;  /* 0x7fffffff03ff7812 */ /* 0x000fc8000780c0ff */
[----:B------:R-:W-:-:S13]  /*5d30*/  PLOP3.LUT P0, PT, P1, P0, PT, 0x2f, 0xf2 ;  /* 0x0000000000f2781c */ /* 0x000fda0000f00577 */
[----:B------:R-:W-:Y:S05]  /*5d40*/  @P0 BRA `(.L_x_78) ;  /* 0x0000000400000947 */ /* 0x000fea0003800000 */
[----:B------:R-:W-:Y:S02]  /*5d50*/  ISETP.GE.AND P0, PT, R12, RZ, PT ;  /* 0x000000ff0c00720c */ /* 0x000fe40003f06270 */
[----:B------:R-:W-:-:S11]  /*5d60*/  ISETP.GE.AND P1, PT, R13, RZ, PT ;  /* 0x000000ff0d00720c */ /* 0x000fd60003f26270 */
[----:B------:R-:W-:Y:S01]  /*5d70*/  @P0 MOV R11, RZ ;  /* 0x000000ff000b0202 */ /* 0x000fe20000000f00 */
[----:B------:R-:W-:Y:S01]  /*5d80*/  @!P0 FFMA R2, R2, 1.84467440737095516160e+19, RZ ;  /* 0x5f80000002028823 */ /* 0x000fe200000000ff */
[----:B------:R-:W-:Y:S01]  /*5d90*/  @!P0 MOV R11, 0xffffffc0 ;  /* 0xffffffc0000b8802 */ /* 0x000fe20000000f00 */
[----:B------:R-:W-:-:S04]  /*5da0*/  @!P1 FFMA R3, R3, 1.84467440737095516160e+19, RZ ;  /* 0x5f80000003039823 */ /* 0x000fc800000000ff */
[----:B------:R-:W-:-:S07]  /*5db0*/  @!P1 VIADD R11, R11, 0x40 ;  /* 0x000000400b0b9836 */ /* 0x000fce0000000000 */
.L_x_74:
[----:B------:R-:W-:Y:S01]  /*5dc0*/  LEA R12, R16, 0xc0800000, 0x17 ;  /* 0xc0800000100c7811 */ /* 0x000fe200078eb8ff */
[----:B------:R-:W-:Y:S03]  /*5dd0*/  BSSY.RECONVERGENT B3, `(.L_x_79) ;  /* 0x0000036000037945 */ /* 0x000fe60003800200 */
[----:B------:R-:W-:Y:S02]  /*5de0*/  IADD3 R12, PT, PT, -R12, R3, RZ ;  /* 0x000000030c0c7210 */ /* 0x000fe40007ffe1ff */
[----:B------:R-:W-:Y:S02]  /*5df0*/  IADD3 R3, PT, PT, R14, -0x7f, RZ ;  /* 0xffffff810e037810 */ /* 0x000fe40007ffe0ff */
[----:B------:R0:W1:Y:S01]  /*5e00*/  MUFU.RCP R13, R12 ;  /* 0x0000000c000d7308 */ /* 0x0000620000001000 */
[----:B------:R-:W-:Y:S02]  /*5e10*/  FADD.FTZ R15, -R12, -RZ ;  /* 0x800000ff0c0f7221 */ /* 0x000fe40000010100 */
[C---:B------:R-:W-:Y:S01]  /*5e20*/  IMAD R2, R3.reuse, -0x800000, R2 ;  /* 0xff80000003027824 */ /* 0x040fe200078e0202 */
[----:B0-----:R-:W-:-:S05]  /*5e30*/  IADD3 R12, PT, PT, R3, 0x7f, -R16 ;  /* 0x0000007f030c7810 */ /* 0x001fca0007ffe810 */
[----:B------:R-:W-:Y:S02]  /*5e40*/  IMAD.IADD R12, R12, 0x1, R11 ;  /* 0x000000010c0c7824 */ /* 0x000fe400078e020b */
[----:B-1----:R-:W-:-:S04]  /*5e50*/  FFMA R14, R13, R15, 1 ;  /* 0x3f8000000d0e7423 */ /* 0x002fc8000000000f */
[----:B------:R-:W-:-:S04]  /*5e60*/  FFMA R18, R13, R14, R13 ;  /* 0x0000000e0d127223 */ /* 0x000fc8000000000d */
[----:B------:R-:W-:-:S04]  /*5e70*/  FFMA R13, R2, R18, RZ ;  /* 0x00000012020d7223 */ /* 0x000fc800000000ff */
[----:B------:R-:W-:-:S04]  /*5e80*/  FFMA R14, R15, R13, R2 ;  /* 0x0000000d0f0e7223 */ /* 0x000fc80000000002 */
[----:B------:R-:W-:-:S04]  /*5e90*/  FFMA R17, R18, R14, R13 ;  /* 0x0000000e12117223 */ /* 0x000fc8000000000d */
[----:B------:R-:W-:-:S04]  /*5ea0*/  FFMA R14, R15, R17, R2 ;  /* 0x000000110f0e7223 */ /* 0x000fc80000000002 */
[----:B------:R-:W-:-:S05]  /*5eb0*/  FFMA R13, R18, R14, R17 ;  /* 0x0000000e120d7223 */ /* 0x000fca0000000011 */
[----:B------:R-:W-:-:S04]  /*5ec0*/  SHF.R.U32.HI R2, RZ, 0x17, R13 ;  /* 0x00000017ff027819 */ /* 0x000fc8000001160d */
[----:B------:R-:W-:-:S04]  /*5ed0*/  LOP3.LUT R2, R2, 0xff, RZ, 0xc0, !PT ;  /* 0x000000ff02027812 */ /* 0x000fc800078ec0ff */
[----:B------:R-:W-:-:S04]  /*5ee0*/  IADD3 R15, PT, PT, R2, R12, RZ ;  /* 0x0000000c020f7210 */ /* 0x000fc80007ffe0ff */
[----:B------:R-:W-:-:S04]  /*5ef0*/  IADD3 R2, PT, PT, R15, -0x1, RZ ;  /* 0xffffffff0f027810 */ /* 0x000fc80007ffe0ff */
[----:B------:R-:W-:-:S13]  /*5f00*/  ISETP.GE.U32.AND P0, PT, R2, 0xfe, PT ;  /* 0x000000fe0200780c */ /* 0x000fda0003f06070 */
[----:B------:R-:W-:Y:S05]  /*5f10*/  @!P0 BRA `(.L_x_80) ;  /* 0x0000000000808947 */ /* 0x000fea0003800000 */
[----:B------:R-:W-:-:S13]  /*5f20*/  ISETP.GT.AND P0, PT, R15, 0xfe, PT ;  /* 0x000000fe0f00780c */ /* 0x000fda0003f04270 */
[----:B------:R-:W-:Y:S05]  /*5f30*/  @P0 BRA `(.L_x_81) ;  /* 0x00000000006c0947 */ /* 0x000fea0003800000 */
[----:B------:R-:W-:-:S13]  /*5f40*/  ISETP.GE.AND P0, PT, R15, 0x1, PT ;  /* 0x000000010f00780c */ /* 0x000fda0003f06270 */
[----:B------:R-:W-:Y:S05]  /*5f50*/  @P0 BRA `(.L_x_82) ;  /* 0x0000000000740947 */ /* 0x000fea0003800000 */
[----:B------:R-:W-:Y:S02]  /*5f60*/  ISETP.GE.AND P0, PT, R15, -0x18, PT ;  /* 0xffffffe80f00780c */ /* 0x000fe40003f06270 */
[----:B------:R-:W-:-:S11]  /*5f70*/  LOP3.LUT R13, R13, 0x80000000, RZ, 0xc0, !PT ;  /* 0x800000000d0d7812 */ /* 0x000fd600078ec0ff */
[----:B------:R-:W-:Y:S05]  /*5f80*/  @!P0 BRA `(.L_x_82) ;  /* 0x0000000000688947 */ /* 0x000fea0003800000 */
[CCC-:B------:R-:W-:Y:S01]  /*5f90*/  FFMA.RZ R2, R18.reuse, R14.reuse, R17.reuse ;  /* 0x0000000e12027223 */ /* 0x1c0fe2000000c011 */
[C---:B------:R-:W-:Y:S02]  /*5fa0*/  VIADD R12, R15.reuse, 0x20 ;  /* 0x000000200f0c7836 */ /* 0x040fe40000000000 */
[-CC-:B------:R-:W-:Y:S01]  /*5fb0*/  FFMA.RM R3, R18, R14.reuse, R17.reuse ;  /* 0x0000000e12037223 */ /* 0x180fe20000004011 */
[C---:B------:R-:W-:Y:S02]  /*5fc0*/  ISETP.NE.AND P3, PT, R15.reuse, RZ, PT ;  /* 0x000000ff0f00720c */ /* 0x040fe40003f65270 */
[----:B------:R-:W-:Y:S01]  /*5fd0*/  LOP3.LUT R11, R2, 0x7fffff, RZ, 0xc0, !PT ;  /* 0x007fffff020b7812 */ /* 0x000fe200078ec0ff */
[----:B------:R-:W-:Y:S01]  /*5fe0*/  FFMA.RP R2, R18, R14, R17 ;  /* 0x0000000e12027223 */ /* 0x000fe20000008011 */
[----:B------:R-:W-:Y:S02]  /*5ff0*/  ISETP.NE.AND P1, PT, R15, RZ, PT ;  /* 0x000000ff0f00720c */ /* 0x000fe40003f25270 */
[----:B------:R-:W-:-:S02]  /*6000*/  LOP3.LUT R11, R11, 0x800000, RZ, 0xfc, !PT ;  /* 0x008000000b0b7812 */ /* 0x000fc400078efcff */
[----:B------:R-:W-:Y:S02]  /*6010*/  IADD3 R14, PT, PT, -R15, RZ, RZ ;  /* 0x000000ff0f0e7210 */ /* 0x000fe40007ffe1ff */
[----:B------:R-:W-:Y:S02]  /*6020*/  SHF.L.U32 R12, R11, R12, RZ ;  /* 0x0000000c0b0c7219 */ /* 0x000fe400000006ff */
[----:B------:R-:W-:Y:S02]  /*6030*/  FSETP.NEU.FTZ.AND P0, PT, R2, R3, PT ;  /* 0x000000030200720b */ /* 0x000fe40003f1d000 */
[----:B------:R-:W-:Y:S02]  /*6040*/  SEL R2, R14, RZ, P3 ;  /* 0x000000ff0e027207 */ /* 0x000fe40001800000 */
[----:B------:R-:W-:Y:S02]  /*6050*/  ISETP.NE.AND P1, PT, R12, RZ, P1 ;  /* 0x000000ff0c00720c */ /* 0x000fe40000f25270 */
[----:B------:R-:W-:-:S02]  /*6060*/  SHF.R.U32.HI R2, RZ, R2, R11 ;  /* 0x00000002ff027219 */ /* 0x000fc4000001160b */
[----:B------:R-:W-:Y:S02]  /*6070*/  PLOP3.LUT P0, PT, P0, P1, PT, 0xf8, 0x8f ;  /* 0x00000000008f781c */ /* 0x000fe40000703f70 */
[----:B------:R-:W-:Y:S02]  /*6080*/  SHF.R.U32.HI R12, RZ, 0x1, R2 ;  /* 0x00000001ff0c7819 */ /* 0x000fe40000011602 */
[----:B------:R-:W-:-:S04]  /*6090*/  SEL R3, RZ, 0x1, !P0 ;  /* 0x00000001ff037807 */ /* 0x000fc80004000000 */
[----:B------:R-:W-:-:S04]  /*60a0*/  LOP3.LUT R3, R3, 0x1, R12, 0xf8, !PT ;  /* 0x0000000103037812 */ /* 0x000fc800078ef80c */
[----:B------:R-:W-:-:S04]  /*60b0*/  LOP3.LUT R3, R3, R2, RZ, 0xc0, !PT ;  /* 0x0000000203037212 */ /* 0x000fc800078ec0ff */
[----:B------:R-:W-:-:S04]  /*60c0*/  IADD3 R12, PT, PT, R12, R3, RZ ;  /* 0x000000030c0c7210 */ /* 0x000fc80007ffe0ff */
[----:B------:R-:W-:Y:S01]  /*60d0*/  LOP3.LUT R13, R12, R13, RZ, 0xfc, !PT ;  /* 0x0000000d0c0d7212 */ /* 0x000fe200078efcff */
[----:B------:R-:W-:Y:S06]  /*60e0*/  BRA `(.L_x_82) ;  /* 0x0000000000107947 */ /* 0x000fec0003800000 */
.L_x_81:
[----:B------:R-:W-:-:S04]  /*60f0*/  LOP3.LUT R13, R13, 0x80000000, RZ, 0xc0, !PT ;  /* 0x800000000d0d7812 */ /* 0x000fc800078ec0ff */
[----:B------:R-:W-:Y:S01]  /*6100*/  LOP3.LUT R13, R13, 0x7f800000, RZ, 0xfc, !PT ;  /* 0x7f8000000d0d7812 */ /* 0x000fe200078efcff */
[----:B------:R-:W-:Y:S06]  /*6110*/  BRA `(.L_x_82) ;  /* 0x0000000000047947 */ /* 0x000fec0003800000 */
.L_x_80:
[----:B------:R-:W-:-:S07]  /*6120*/  IMAD R13, R12, 0x800000, R13 ;  /* 0x008000000c0d7824 */ /* 0x000fce00078e020d */
.L_x_82:
[----:B------:R-:W-:Y:S05]  /*6130*/  BSYNC.RECONVERGENT B3 ;  /* 0x0000000000037941 */ /* 0x000fea0003800200 */
.L_x_79:
[----:B------:R-:W-:Y:S05]  /*6140*/  BRA `(.L_x_83) ;  /* 0x0000000000207947 */ /* 0x000fea0003800000 */
.L_x_78:
[----:B------:R-:W-:-:S04]  /*6150*/  LOP3.LUT R2, R3, 0x80000000, R2, 0x48, !PT ;  /* 0x8000000003027812 */ /* 0x000fc800078e4802 */
[----:B------:R-:W-:Y:S01]  /*6160*/  LOP3.LUT R13, R2, 0x7f800000, RZ, 0xfc, !PT ;  /* 0x7f800000020d7812 */ /* 0x000fe200078efcff */
[----:B------:R-:W-:Y:S06]  /*6170*/  BRA `(.L_x_83) ;  /* 0x0000000000147947 */ /* 0x000fec0003800000 */
.L_x_77:
[----:B------:R-:W-:Y:S01]  /*6180*/  LOP3.LUT R13, R3, 0x80000000, R2, 0x48, !PT ;  /* 0x80000000030d7812 */ /* 0x000fe200078e4802 */
[----:B------:R-:W-:Y:S06]  /*6190*/  BRA `(.L_x_83) ;  /* 0x00000000000c7947 */ /* 0x000fec0003800000 */
.L_x_76:
[----:B------:R-:W0:Y:S01]  /*61a0*/  MUFU.RSQ R13, -QNAN ;  /* 0xffc00000000d7908 */ /* 0x000e220000001400 */
[----:B------:R-:W-:Y:S05]  /*61b0*/  BRA `(.L_x_83) ;  /* 0x0000000000047947 */ /* 0x000fea0003800000 */
.L_x_75:
[----:B------:R-:W-:-:S07]  /*61c0*/  FADD.FTZ R13, R2, R3 ;  /* 0x00000003020d7221 */ /* 0x000fce0000010000 */
.L_x_83:
[----:B------:R-:W-:Y:S05]  /*61d0*/  BSYNC.RECONVERGENT B2 ;  /* 0x0000000000027941 */ /* 0x000fea0003800200 */
.L_x_73:
[----:B------:R-:W-:Y:S02]  /*61e0*/  MOV R11, 0x0 ;  /* 0x00000000000b7802 */ /* 0x000fe40000000f00 */
[----:B0-----:R-:W-:Y:S02]  /*61f0*/  MOV R2, R13 ;  /* 0x0000000d00027202 */ /* 0x001fe40000000f00 */
[----:B------:R-:W-:Y:S05]  /*6200*/  RET.REL.NODEC R10 `(_Z23attention_fwd_bf16_wmmaILi64EEvPK13__nv_bfloat16S2_S2_PS0_iiiiif) ;  /* 0xffffff9c0a7c7950 */ /* 0x000fea0003c3ffff */
.L_x_84:
[----:B------:R-:W-:-:S00]  /*6210*/  BRA `(.L_x_84) ;  /* 0xfffffffc00fc7947 */ /* 0x000fc0000383ffff */
[----:B------:R-:W-:-:S00]  /*6220*/  NOP ;  /* 0x0000000000007918 */ /* 0x000fc00000000000 */
        /* <DEDUP_REMOVED lines=13> */
.L_x_85:


//--------------------- .nv.shared._Z23attention_fwd_bf16_wmmaILi64EEvPK13__nv_bfloat16S2_S2_PS0_iiiiif --------------------------
	.section	.nv.shared._Z23attention_fwd_bf16_wmmaILi64EEvPK13__nv_bfloat16S2_S2_PS0_iiiiif,"aw",@nobits
	.sectionflags	@""
	.align	16
	.zero		1024


//--------------------- .nv.shared.reserved.0     --------------------------
	.section	.nv.shared.reserved.0,"aw",@nobits
	.weak		__nv_reservedSMEM_offset_0_alias
	.size		__nv_reservedSMEM_offset_0_alias, 0, 64
	.other		__nv_reservedSMEM_offset_0_alias,@"STO_CUDA_RESERVED_SHARED STV_DEFAULT"
__nv_reservedSMEM_offset_0_alias:
	.zero		0
	.zero		64


//--------------------- .nv.constant0._Z23attention_fwd_bf16_wmmaILi64EEvPK13__nv_bfloat16S2_S2_PS0_iiiiif --------------------------
	.section	.nv.constant0._Z23attention_fwd_bf16_wmmaILi64EEvPK13__nv_bfloat16S2_S2_PS0_iiiiif,"a",@progbits
	.sectionflags	@""
	.align	4
.nv.constant0._Z23attention_fwd_bf16_wmmaILi64EEvPK13__nv_bfloat16S2_S2_PS0_iiiiif:
	.zero		952


//--------------------- SYMBOLS --------------------------

	.type		.nv.reservedSmem.offset0,@object
	.size		.nv.reservedSmem.offset0,0x4
	.type		.nv.reservedSmem.cap,@object
	.size		.nv.reservedSmem.cap,0x4
